//
// Generated by NVIDIA NVVM Compiler
//
// Compiler Build ID: CL-36424714
// Cuda compilation tools, release 13.0, V13.0.88
// Based on NVVM 20.0.0
//

.version 9.0
.target sm_100
.address_size 64

	// .globl	_Z20dense_forward_kernelPKfS0_S0_Pfiii
// _ZZ20dense_forward_kernelPKfS0_S0_PfiiiE10input_tile has been demoted
// _ZZ20dense_forward_kernelPKfS0_S0_PfiiiE11weight_tile has been demoted
// _ZZ29dense_backward_weights_kernelPKfS0_PfiiiE10input_tile has been demoted
// _ZZ29dense_backward_weights_kernelPKfS0_PfiiiE12dvalues_tile has been demoted
// _ZZ27dense_backward_input_kernelPKfS0_PfiiiE12dvalues_tile has been demoted
// _ZZ27dense_backward_input_kernelPKfS0_PfiiiE11weight_tile has been demoted

.visible .entry _Z20dense_forward_kernelPKfS0_S0_Pfiii(
	.param .u64 .ptr .align 1 _Z20dense_forward_kernelPKfS0_S0_Pfiii_param_0,
	.param .u64 .ptr .align 1 _Z20dense_forward_kernelPKfS0_S0_Pfiii_param_1,
	.param .u64 .ptr .align 1 _Z20dense_forward_kernelPKfS0_S0_Pfiii_param_2,
	.param .u64 .ptr .align 1 _Z20dense_forward_kernelPKfS0_S0_Pfiii_param_3,
	.param .u32 _Z20dense_forward_kernelPKfS0_S0_Pfiii_param_4,
	.param .u32 _Z20dense_forward_kernelPKfS0_S0_Pfiii_param_5,
	.param .u32 _Z20dense_forward_kernelPKfS0_S0_Pfiii_param_6
)
{
	.reg .pred 	%p<12>;
	.reg .b32 	%r<42>;
	.reg .b32 	%f<113>;
	.reg .b64 	%rd<17>;
	// demoted variable
	.shared .align 4 .b8 _ZZ20dense_forward_kernelPKfS0_S0_PfiiiE10input_tile[4096];
	// demoted variable
	.shared .align 4 .b8 _ZZ20dense_forward_kernelPKfS0_S0_PfiiiE11weight_tile[4096];
	ld.param.u64 	%rd4, [_Z20dense_forward_kernelPKfS0_S0_Pfiii_param_0];
	ld.param.u64 	%rd5, [_Z20dense_forward_kernelPKfS0_S0_Pfiii_param_1];
	ld.param.u64 	%rd6, [_Z20dense_forward_kernelPKfS0_S0_Pfiii_param_2];
	ld.param.u64 	%rd7, [_Z20dense_forward_kernelPKfS0_S0_Pfiii_param_3];
	ld.param.u32 	%r23, [_Z20dense_forward_kernelPKfS0_S0_Pfiii_param_4];
	ld.param.u32 	%r24, [_Z20dense_forward_kernelPKfS0_S0_Pfiii_param_5];
	ld.param.u32 	%r25, [_Z20dense_forward_kernelPKfS0_S0_Pfiii_param_6];
	mov.u32 	%r26, %ctaid.y;
	mov.u32 	%r27, %ntid.y;
	mov.u32 	%r39, %tid.y;
	mad.lo.s32 	%r2, %r26, %r27, %r39;
	mov.u32 	%r28, %ctaid.x;
	mov.u32 	%r29, %ntid.x;
	mov.u32 	%r37, %tid.x;
	mad.lo.s32 	%r4, %r28, %r29, %r37;
	setp.lt.s32 	%p1, %r24, 1;
	mov.f32 	%f112, 0f00000000;
	@%p1 bra 	$L__BB0_7;
	add.s32 	%r30, %r24, 31;
	shr.u32 	%r31, %r30, 5;
	shl.b32 	%r32, %r39, 7;
	mov.u32 	%r33, _ZZ20dense_forward_kernelPKfS0_S0_PfiiiE10input_tile;
	add.s32 	%r5, %r33, %r32;
	shl.b32 	%r34, %r37, 2;
	add.s32 	%r6, %r5, %r34;
	mov.u32 	%r35, _ZZ20dense_forward_kernelPKfS0_S0_PfiiiE11weight_tile;
	add.s32 	%r8, %r35, %r34;
	add.s32 	%r7, %r8, %r32;
	neg.s32 	%r41, %r31;
	mad.lo.s32 	%r40, %r39, %r25, %r4;
	shl.b32 	%r11, %r25, 5;
	mad.lo.s32 	%r38, %r24, %r2, %r37;
	cvta.to.global.u64 	%rd1, %rd4;
	cvta.to.global.u64 	%rd2, %rd5;
	mov.f32 	%f112, 0f00000000;
$L__BB0_2:
	setp.ge.s32 	%p2, %r2, %r23;
	mul.wide.s32 	%rd8, %r38, 4;
	add.s64 	%rd3, %rd1, %rd8;
	setp.ge.s32 	%p3, %r37, %r24;
	mov.f32 	%f110, 0f00000000;
	or.pred  	%p4, %p2, %p3;
	@%p4 bra 	$L__BB0_4;
	ld.global.f32 	%f110, [%rd3];
$L__BB0_4:
	setp.ge.s32 	%p5, %r4, %r25;
	st.shared.f32 	[%r6], %f110;
	setp.ge.s32 	%p6, %r39, %r24;
	mov.f32 	%f111, 0f00000000;
	or.pred  	%p7, %p5, %p6;
	@%p7 bra 	$L__BB0_6;
	mul.wide.s32 	%rd9, %r40, 4;
	add.s64 	%rd10, %rd2, %rd9;
	ld.global.f32 	%f111, [%rd10];
$L__BB0_6:
	st.shared.f32 	[%r7], %f111;
	bar.sync 	0;
	ld.shared.f32 	%f12, [%r5];
	ld.shared.f32 	%f13, [%r8];
	fma.rn.f32 	%f14, %f12, %f13, %f112;
	ld.shared.f32 	%f15, [%r5+4];
	ld.shared.f32 	%f16, [%r8+128];
	fma.rn.f32 	%f17, %f15, %f16, %f14;
	ld.shared.f32 	%f18, [%r5+8];
	ld.shared.f32 	%f19, [%r8+256];
	fma.rn.f32 	%f20, %f18, %f19, %f17;
	ld.shared.f32 	%f21, [%r5+12];
	ld.shared.f32 	%f22, [%r8+384];
	fma.rn.f32 	%f23, %f21, %f22, %f20;
	ld.shared.f32 	%f24, [%r5+16];
	ld.shared.f32 	%f25, [%r8+512];
	fma.rn.f32 	%f26, %f24, %f25, %f23;
	ld.shared.f32 	%f27, [%r5+20];
	ld.shared.f32 	%f28, [%r8+640];
	fma.rn.f32 	%f29, %f27, %f28, %f26;
	ld.shared.f32 	%f30, [%r5+24];
	ld.shared.f32 	%f31, [%r8+768];
	fma.rn.f32 	%f32, %f30, %f31, %f29;
	ld.shared.f32 	%f33, [%r5+28];
	ld.shared.f32 	%f34, [%r8+896];
	fma.rn.f32 	%f35, %f33, %f34, %f32;
	ld.shared.f32 	%f36, [%r5+32];
	ld.shared.f32 	%f37, [%r8+1024];
	fma.rn.f32 	%f38, %f36, %f37, %f35;
	ld.shared.f32 	%f39, [%r5+36];
	ld.shared.f32 	%f40, [%r8+1152];
	fma.rn.f32 	%f41, %f39, %f40, %f38;
	ld.shared.f32 	%f42, [%r5+40];
	ld.shared.f32 	%f43, [%r8+1280];
	fma.rn.f32 	%f44, %f42, %f43, %f41;
	ld.shared.f32 	%f45, [%r5+44];
	ld.shared.f32 	%f46, [%r8+1408];
	fma.rn.f32 	%f47, %f45, %f46, %f44;
	ld.shared.f32 	%f48, [%r5+48];
	ld.shared.f32 	%f49, [%r8+1536];
	fma.rn.f32 	%f50, %f48, %f49, %f47;
	ld.shared.f32 	%f51, [%r5+52];
	ld.shared.f32 	%f52, [%r8+1664];
	fma.rn.f32 	%f53, %f51, %f52, %f50;
	ld.shared.f32 	%f54, [%r5+56];
	ld.shared.f32 	%f55, [%r8+1792];
	fma.rn.f32 	%f56, %f54, %f55, %f53;
	ld.shared.f32 	%f57, [%r5+60];
	ld.shared.f32 	%f58, [%r8+1920];
	fma.rn.f32 	%f59, %f57, %f58, %f56;
	ld.shared.f32 	%f60, [%r5+64];
	ld.shared.f32 	%f61, [%r8+2048];
	fma.rn.f32 	%f62, %f60, %f61, %f59;
	ld.shared.f32 	%f63, [%r5+68];
	ld.shared.f32 	%f64, [%r8+2176];
	fma.rn.f32 	%f65, %f63, %f64, %f62;
	ld.shared.f32 	%f66, [%r5+72];
	ld.shared.f32 	%f67, [%r8+2304];
	fma.rn.f32 	%f68, %f66, %f67, %f65;
	ld.shared.f32 	%f69, [%r5+76];
	ld.shared.f32 	%f70, [%r8+2432];
	fma.rn.f32 	%f71, %f69, %f70, %f68;
	ld.shared.f32 	%f72, [%r5+80];
	ld.shared.f32 	%f73, [%r8+2560];
	fma.rn.f32 	%f74, %f72, %f73, %f71;
	ld.shared.f32 	%f75, [%r5+84];
	ld.shared.f32 	%f76, [%r8+2688];
	fma.rn.f32 	%f77, %f75, %f76, %f74;
	ld.shared.f32 	%f78, [%r5+88];
	ld.shared.f32 	%f79, [%r8+2816];
	fma.rn.f32 	%f80, %f78, %f79, %f77;
	ld.shared.f32 	%f81, [%r5+92];
	ld.shared.f32 	%f82, [%r8+2944];
	fma.rn.f32 	%f83, %f81, %f82, %f80;
	ld.shared.f32 	%f84, [%r5+96];
	ld.shared.f32 	%f85, [%r8+3072];
	fma.rn.f32 	%f86, %f84, %f85, %f83;
	ld.shared.f32 	%f87, [%r5+100];
	ld.shared.f32 	%f88, [%r8+3200];
	fma.rn.f32 	%f89, %f87, %f88, %f86;
	ld.shared.f32 	%f90, [%r5+104];
	ld.shared.f32 	%f91, [%r8+3328];
	fma.rn.f32 	%f92, %f90, %f91, %f89;
	ld.shared.f32 	%f93, [%r5+108];
	ld.shared.f32 	%f94, [%r8+3456];
	fma.rn.f32 	%f95, %f93, %f94, %f92;
	ld.shared.f32 	%f96, [%r5+112];
	ld.shared.f32 	%f97, [%r8+3584];
	fma.rn.f32 	%f98, %f96, %f97, %f95;
	ld.shared.f32 	%f99, [%r5+116];
	ld.shared.f32 	%f100, [%r8+3712];
	fma.rn.f32 	%f101, %f99, %f100, %f98;
	ld.shared.f32 	%f102, [%r5+120];
	ld.shared.f32 	%f103, [%r8+3840];
	fma.rn.f32 	%f104, %f102, %f103, %f101;
	ld.shared.f32 	%f105, [%r5+124];
	ld.shared.f32 	%f106, [%r8+3968];
	fma.rn.f32 	%f112, %f105, %f106, %f104;
	bar.sync 	0;
	add.s32 	%r41, %r41, 1;
	setp.ne.s32 	%p8, %r41, 0;
	add.s32 	%r40, %r40, %r11;
	add.s32 	%r39, %r39, 32;
	add.s32 	%r38, %r38, 32;
	add.s32 	%r37, %r37, 32;
	@%p8 bra 	$L__BB0_2;
$L__BB0_7:
	setp.ge.s32 	%p9, %r2, %r23;
	setp.ge.s32 	%p10, %r4, %r25;
	or.pred  	%p11, %p9, %p10;
	@%p11 bra 	$L__BB0_9;
	cvta.to.global.u64 	%rd11, %rd6;
	mul.wide.s32 	%rd12, %r4, 4;
	add.s64 	%rd13, %rd11, %rd12;
	ld.global.f32 	%f107, [%rd13];
	add.f32 	%f108, %f112, %f107;
	mad.lo.s32 	%r36, %r25, %r2, %r4;
	cvta.to.global.u64 	%rd14, %rd7;
	mul.wide.s32 	%rd15, %r36, 4;
	add.s64 	%rd16, %rd14, %rd15;
	st.global.f32 	[%rd16], %f108;
$L__BB0_9:
	ret;

}
	// .globl	_Z29dense_backward_weights_kernelPKfS0_Pfiii
.visible .entry _Z29dense_backward_weights_kernelPKfS0_Pfiii(
	.param .u64 .ptr .align 1 _Z29dense_backward_weights_kernelPKfS0_Pfiii_param_0,
	.param .u64 .ptr .align 1 _Z29dense_backward_weights_kernelPKfS0_Pfiii_param_1,
	.param .u64 .ptr .align 1 _Z29dense_backward_weights_kernelPKfS0_Pfiii_param_2,
	.param .u32 _Z29dense_backward_weights_kernelPKfS0_Pfiii_param_3,
	.param .u32 _Z29dense_backward_weights_kernelPKfS0_Pfiii_param_4,
	.param .u32 _Z29dense_backward_weights_kernelPKfS0_Pfiii_param_5
)
{
	.reg .pred 	%p<12>;
	.reg .b32 	%r<43>;
	.reg .b32 	%f<113>;
	.reg .b64 	%rd<13>;
	// demoted variable
	.shared .align 4 .b8 _ZZ29dense_backward_weights_kernelPKfS0_PfiiiE10input_tile[4096];
	// demoted variable
	.shared .align 4 .b8 _ZZ29dense_backward_weights_kernelPKfS0_PfiiiE12dvalues_tile[4096];
	ld.param.u64 	%rd3, [_Z29dense_backward_weights_kernelPKfS0_Pfiii_param_0];
	ld.param.u64 	%rd4, [_Z29dense_backward_weights_kernelPKfS0_Pfiii_param_1];
	ld.param.u64 	%rd5, [_Z29dense_backward_weights_kernelPKfS0_Pfiii_param_2];
	ld.param.u32 	%r24, [_Z29dense_backward_weights_kernelPKfS0_Pfiii_param_3];
	ld.param.u32 	%r25, [_Z29dense_backward_weights_kernelPKfS0_Pfiii_param_4];
	ld.param.u32 	%r26, [_Z29dense_backward_weights_kernelPKfS0_Pfiii_param_5];
	mov.u32 	%r27, %ctaid.y;
	mov.u32 	%r28, %ntid.y;
	mov.u32 	%r38, %tid.y;
	mad.lo.s32 	%r2, %r27, %r28, %r38;
	mov.u32 	%r29, %ctaid.x;
	mov.u32 	%r30, %ntid.x;
	mov.u32 	%r40, %tid.x;
	mad.lo.s32 	%r4, %r29, %r30, %r40;
	setp.lt.s32 	%p1, %r24, 1;
	mov.f32 	%f112, 0f00000000;
	@%p1 bra 	$L__BB1_7;
	add.s32 	%r31, %r24, 31;
	shr.u32 	%r32, %r31, 5;
	shl.b32 	%r33, %r38, 7;
	mov.u32 	%r34, _ZZ29dense_backward_weights_kernelPKfS0_PfiiiE10input_tile;
	add.s32 	%r5, %r34, %r33;
	shl.b32 	%r35, %r40, 2;
	add.s32 	%r6, %r5, %r35;
	mov.u32 	%r36, _ZZ29dense_backward_weights_kernelPKfS0_PfiiiE12dvalues_tile;
	add.s32 	%r8, %r36, %r35;
	add.s32 	%r7, %r8, %r33;
	neg.s32 	%r42, %r32;
	mad.lo.s32 	%r41, %r40, %r26, %r2;
	shl.b32 	%r11, %r26, 5;
	mad.lo.s32 	%r39, %r38, %r25, %r4;
	shl.b32 	%r13, %r25, 5;
	cvta.to.global.u64 	%rd1, %rd3;
	cvta.to.global.u64 	%rd2, %rd4;
	mov.f32 	%f112, 0f00000000;
$L__BB1_2:
	setp.ge.s32 	%p2, %r4, %r25;
	setp.ge.s32 	%p3, %r38, %r24;
	mov.f32 	%f110, 0f00000000;
	or.pred  	%p4, %p2, %p3;
	@%p4 bra 	$L__BB1_4;
	mul.wide.s32 	%rd6, %r39, 4;
	add.s64 	%rd7, %rd1, %rd6;
	ld.global.f32 	%f110, [%rd7];
$L__BB1_4:
	setp.ge.s32 	%p5, %r2, %r26;
	st.shared.f32 	[%r6], %f110;
	setp.ge.s32 	%p6, %r40, %r24;
	mov.f32 	%f111, 0f00000000;
	or.pred  	%p7, %p5, %p6;
	@%p7 bra 	$L__BB1_6;
	mul.wide.s32 	%rd8, %r41, 4;
	add.s64 	%rd9, %rd2, %rd8;
	ld.global.f32 	%f111, [%rd9];
$L__BB1_6:
	st.shared.f32 	[%r7], %f111;
	bar.sync 	0;
	ld.shared.f32 	%f12, [%r5];
	ld.shared.f32 	%f13, [%r8];
	fma.rn.f32 	%f14, %f12, %f13, %f112;
	ld.shared.f32 	%f15, [%r5+4];
	ld.shared.f32 	%f16, [%r8+128];
	fma.rn.f32 	%f17, %f15, %f16, %f14;
	ld.shared.f32 	%f18, [%r5+8];
	ld.shared.f32 	%f19, [%r8+256];
	fma.rn.f32 	%f20, %f18, %f19, %f17;
	ld.shared.f32 	%f21, [%r5+12];
	ld.shared.f32 	%f22, [%r8+384];
	fma.rn.f32 	%f23, %f21, %f22, %f20;
	ld.shared.f32 	%f24, [%r5+16];
	ld.shared.f32 	%f25, [%r8+512];
	fma.rn.f32 	%f26, %f24, %f25, %f23;
	ld.shared.f32 	%f27, [%r5+20];
	ld.shared.f32 	%f28, [%r8+640];
	fma.rn.f32 	%f29, %f27, %f28, %f26;
	ld.shared.f32 	%f30, [%r5+24];
	ld.shared.f32 	%f31, [%r8+768];
	fma.rn.f32 	%f32, %f30, %f31, %f29;
	ld.shared.f32 	%f33, [%r5+28];
	ld.shared.f32 	%f34, [%r8+896];
	fma.rn.f32 	%f35, %f33, %f34, %f32;
	ld.shared.f32 	%f36, [%r5+32];
	ld.shared.f32 	%f37, [%r8+1024];
	fma.rn.f32 	%f38, %f36, %f37, %f35;
	ld.shared.f32 	%f39, [%r5+36];
	ld.shared.f32 	%f40, [%r8+1152];
	fma.rn.f32 	%f41, %f39, %f40, %f38;
	ld.shared.f32 	%f42, [%r5+40];
	ld.shared.f32 	%f43, [%r8+1280];
	fma.rn.f32 	%f44, %f42, %f43, %f41;
	ld.shared.f32 	%f45, [%r5+44];
	ld.shared.f32 	%f46, [%r8+1408];
	fma.rn.f32 	%f47, %f45, %f46, %f44;
	ld.shared.f32 	%f48, [%r5+48];
	ld.shared.f32 	%f49, [%r8+1536];
	fma.rn.f32 	%f50, %f48, %f49, %f47;
	ld.shared.f32 	%f51, [%r5+52];
	ld.shared.f32 	%f52, [%r8+1664];
	fma.rn.f32 	%f53, %f51, %f52, %f50;
	ld.shared.f32 	%f54, [%r5+56];
	ld.shared.f32 	%f55, [%r8+1792];
	fma.rn.f32 	%f56, %f54, %f55, %f53;
	ld.shared.f32 	%f57, [%r5+60];
	ld.shared.f32 	%f58, [%r8+1920];
	fma.rn.f32 	%f59, %f57, %f58, %f56;
	ld.shared.f32 	%f60, [%r5+64];
	ld.shared.f32 	%f61, [%r8+2048];
	fma.rn.f32 	%f62, %f60, %f61, %f59;
	ld.shared.f32 	%f63, [%r5+68];
	ld.shared.f32 	%f64, [%r8+2176];
	fma.rn.f32 	%f65, %f63, %f64, %f62;
	ld.shared.f32 	%f66, [%r5+72];
	ld.shared.f32 	%f67, [%r8+2304];
	fma.rn.f32 	%f68, %f66, %f67, %f65;
	ld.shared.f32 	%f69, [%r5+76];
	ld.shared.f32 	%f70, [%r8+2432];
	fma.rn.f32 	%f71, %f69, %f70, %f68;
	ld.shared.f32 	%f72, [%r5+80];
	ld.shared.f32 	%f73, [%r8+2560];
	fma.rn.f32 	%f74, %f72, %f73, %f71;
	ld.shared.f32 	%f75, [%r5+84];
	ld.shared.f32 	%f76, [%r8+2688];
	fma.rn.f32 	%f77, %f75, %f76, %f74;
	ld.shared.f32 	%f78, [%r5+88];
	ld.shared.f32 	%f79, [%r8+2816];
	fma.rn.f32 	%f80, %f78, %f79, %f77;
	ld.shared.f32 	%f81, [%r5+92];
	ld.shared.f32 	%f82, [%r8+2944];
	fma.rn.f32 	%f83, %f81, %f82, %f80;
	ld.shared.f32 	%f84, [%r5+96];
	ld.shared.f32 	%f85, [%r8+3072];
	fma.rn.f32 	%f86, %f84, %f85, %f83;
	ld.shared.f32 	%f87, [%r5+100];
	ld.shared.f32 	%f88, [%r8+3200];
	fma.rn.f32 	%f89, %f87, %f88, %f86;
	ld.shared.f32 	%f90, [%r5+104];
	ld.shared.f32 	%f91, [%r8+3328];
	fma.rn.f32 	%f92, %f90, %f91, %f89;
	ld.shared.f32 	%f93, [%r5+108];
	ld.shared.f32 	%f94, [%r8+3456];
	fma.rn.f32 	%f95, %f93, %f94, %f92;
	ld.shared.f32 	%f96, [%r5+112];
	ld.shared.f32 	%f97, [%r8+3584];
	fma.rn.f32 	%f98, %f96, %f97, %f95;
	ld.shared.f32 	%f99, [%r5+116];
	ld.shared.f32 	%f100, [%r8+3712];
	fma.rn.f32 	%f101, %f99, %f100, %f98;
	ld.shared.f32 	%f102, [%r5+120];
	ld.shared.f32 	%f103, [%r8+3840];
	fma.rn.f32 	%f104, %f102, %f103, %f101;
	ld.shared.f32 	%f105, [%r5+124];
	ld.shared.f32 	%f106, [%r8+3968];
	fma.rn.f32 	%f112, %f105, %f106, %f104;
	bar.sync 	0;
	add.s32 	%r42, %r42, 1;
	setp.ne.s32 	%p8, %r42, 0;
	add.s32 	%r41, %r41, %r11;
	add.s32 	%r40, %r40, 32;
	add.s32 	%r39, %r39, %r13;
	add.s32 	%r38, %r38, 32;
	@%p8 bra 	$L__BB1_2;
$L__BB1_7:
	setp.ge.s32 	%p9, %r2, %r26;
	setp.ge.s32 	%p10, %r4, %r25;
	or.pred  	%p11, %p10, %p9;
	@%p11 bra 	$L__BB1_9;
	cvt.rn.f32.s32 	%f107, %r24;
	div.rn.f32 	%f108, %f112, %f107;
	mad.lo.s32 	%r37, %r25, %r2, %r4;
	cvta.to.global.u64 	%rd10, %rd5;
	mul.wide.s32 	%rd11, %r37, 4;
	add.s64 	%rd12, %rd10, %rd11;
	st.global.f32 	[%rd12], %f108;
$L__BB1_9:
	ret;

}
	// .globl	_Z27dense_backward_input_kernelPKfS0_Pfiii
.visible .entry _Z27dense_backward_input_kernelPKfS0_Pfiii(
	.param .u64 .ptr .align 1 _Z27dense_backward_input_kernelPKfS0_Pfiii_param_0,
	.param .u64 .ptr .align 1 _Z27dense_backward_input_kernelPKfS0_Pfiii_param_1,
	.param .u64 .ptr .align 1 _Z27dense_backward_input_kernelPKfS0_Pfiii_param_2,
	.param .u32 _Z27dense_backward_input_kernelPKfS0_Pfiii_param_3,
	.param .u32 _Z27dense_backward_input_kernelPKfS0_Pfiii_param_4,
	.param .u32 _Z27dense_backward_input_kernelPKfS0_Pfiii_param_5
)
{
	.reg .pred 	%p<12>;
	.reg .b32 	%r<42>;
	.reg .b32 	%f<111>;
	.reg .b64 	%rd<13>;
	// demoted variable
	.shared .align 4 .b8 _ZZ27dense_backward_input_kernelPKfS0_PfiiiE12dvalues_tile[4096];
	// demoted variable
	.shared .align 4 .b8 _ZZ27dense_backward_input_kernelPKfS0_PfiiiE11weight_tile[4096];
	ld.param.u64 	%rd4, [_Z27dense_backward_input_kernelPKfS0_Pfiii_param_0];
	ld.param.u64 	%rd5, [_Z27dense_backward_input_kernelPKfS0_Pfiii_param_1];
	ld.param.u64 	%rd6, [_Z27dense_backward_input_kernelPKfS0_Pfiii_param_2];
	ld.param.u32 	%r23, [_Z27dense_backward_input_kernelPKfS0_Pfiii_param_3];
	ld.param.u32 	%r24, [_Z27dense_backward_input_kernelPKfS0_Pfiii_param_4];
	ld.param.u32 	%r25, [_Z27dense_backward_input_kernelPKfS0_Pfiii_param_5];
	mov.u32 	%r26, %ctaid.y;
	mov.u32 	%r27, %ntid.y;
	mov.u32 	%r39, %tid.y;
	mad.lo.s32 	%r2, %r26, %r27, %r39;
	mov.u32 	%r28, %ctaid.x;
	mov.u32 	%r29, %ntid.x;
	mov.u32 	%r37, %tid.x;
	mad.lo.s32 	%r4, %r28, %r29, %r37;
	setp.lt.s32 	%p1, %r25, 1;
	mov.f32 	%f110, 0f00000000;
	@%p1 bra 	$L__BB2_7;
	add.s32 	%r30, %r25, 31;
	shr.u32 	%r31, %r30, 5;
	shl.b32 	%r32, %r39, 7;
	mov.u32 	%r33, _ZZ27dense_backward_input_kernelPKfS0_PfiiiE12dvalues_tile;
	add.s32 	%r5, %r33, %r32;
	shl.b32 	%r34, %r37, 2;
	add.s32 	%r6, %r5, %r34;
	mov.u32 	%r35, _ZZ27dense_backward_input_kernelPKfS0_PfiiiE11weight_tile;
	add.s32 	%r8, %r35, %r34;
	add.s32 	%r7, %r8, %r32;
	neg.s32 	%r41, %r31;
	mad.lo.s32 	%r40, %r39, %r24, %r4;
	shl.b32 	%r11, %r24, 5;
	mad.lo.s32 	%r38, %r25, %r2, %r37;
	cvta.to.global.u64 	%rd1, %rd4;
	cvta.to.global.u64 	%rd2, %rd5;
	mov.f32 	%f110, 0f00000000;
$L__BB2_2:
	setp.ge.s32 	%p2, %r2, %r23;
	mul.wide.s32 	%rd7, %r38, 4;
	add.s64 	%rd3, %rd1, %rd7;
	setp.ge.s32 	%p3, %r37, %r25;
	mov.f32 	%f108, 0f00000000;
	or.pred  	%p4, %p2, %p3;
	@%p4 bra 	$L__BB2_4;
	ld.global.f32 	%f108, [%rd3];
$L__BB2_4:
	setp.ge.s32 	%p5, %r4, %r24;
	st.shared.f32 	[%r6], %f108;
	setp.ge.s32 	%p6, %r39, %r25;
	mov.f32 	%f109, 0f00000000;
	or.pred  	%p7, %p5, %p6;
	@%p7 bra 	$L__BB2_6;
	mul.wide.s32 	%rd8, %r40, 4;
	add.s64 	%rd9, %rd2, %rd8;
	ld.global.f32 	%f109, [%rd9];
$L__BB2_6:
	st.shared.f32 	[%r7], %f109;
	bar.sync 	0;
	ld.shared.f32 	%f12, [%r5];
	ld.shared.f32 	%f13, [%r8];
	fma.rn.f32 	%f14, %f12, %f13, %f110;
	ld.shared.f32 	%f15, [%r5+4];
	ld.shared.f32 	%f16, [%r8+128];
	fma.rn.f32 	%f17, %f15, %f16, %f14;
	ld.shared.f32 	%f18, [%r5+8];
	ld.shared.f32 	%f19, [%r8+256];
	fma.rn.f32 	%f20, %f18, %f19, %f17;
	ld.shared.f32 	%f21, [%r5+12];
	ld.shared.f32 	%f22, [%r8+384];
	fma.rn.f32 	%f23, %f21, %f22, %f20;
	ld.shared.f32 	%f24, [%r5+16];
	ld.shared.f32 	%f25, [%r8+512];
	fma.rn.f32 	%f26, %f24, %f25, %f23;
	ld.shared.f32 	%f27, [%r5+20];
	ld.shared.f32 	%f28, [%r8+640];
	fma.rn.f32 	%f29, %f27, %f28, %f26;
	ld.shared.f32 	%f30, [%r5+24];
	ld.shared.f32 	%f31, [%r8+768];
	fma.rn.f32 	%f32, %f30, %f31, %f29;
	ld.shared.f32 	%f33, [%r5+28];
	ld.shared.f32 	%f34, [%r8+896];
	fma.rn.f32 	%f35, %f33, %f34, %f32;
	ld.shared.f32 	%f36, [%r5+32];
	ld.shared.f32 	%f37, [%r8+1024];
	fma.rn.f32 	%f38, %f36, %f37, %f35;
	ld.shared.f32 	%f39, [%r5+36];
	ld.shared.f32 	%f40, [%r8+1152];
	fma.rn.f32 	%f41, %f39, %f40, %f38;
	ld.shared.f32 	%f42, [%r5+40];
	ld.shared.f32 	%f43, [%r8+1280];
	fma.rn.f32 	%f44, %f42, %f43, %f41;
	ld.shared.f32 	%f45, [%r5+44];
	ld.shared.f32 	%f46, [%r8+1408];
	fma.rn.f32 	%f47, %f45, %f46, %f44;
	ld.shared.f32 	%f48, [%r5+48];
	ld.shared.f32 	%f49, [%r8+1536];
	fma.rn.f32 	%f50, %f48, %f49, %f47;
	ld.shared.f32 	%f51, [%r5+52];
	ld.shared.f32 	%f52, [%r8+1664];
	fma.rn.f32 	%f53, %f51, %f52, %f50;
	ld.shared.f32 	%f54, [%r5+56];
	ld.shared.f32 	%f55, [%r8+1792];
	fma.rn.f32 	%f56, %f54, %f55, %f53;
	ld.shared.f32 	%f57, [%r5+60];
	ld.shared.f32 	%f58, [%r8+1920];
	fma.rn.f32 	%f59, %f57, %f58, %f56;
	ld.shared.f32 	%f60, [%r5+64];
	ld.shared.f32 	%f61, [%r8+2048];
	fma.rn.f32 	%f62, %f60, %f61, %f59;
	ld.shared.f32 	%f63, [%r5+68];
	ld.shared.f32 	%f64, [%r8+2176];
	fma.rn.f32 	%f65, %f63, %f64, %f62;
	ld.shared.f32 	%f66, [%r5+72];
	ld.shared.f32 	%f67, [%r8+2304];
	fma.rn.f32 	%f68, %f66, %f67, %f65;
	ld.shared.f32 	%f69, [%r5+76];
	ld.shared.f32 	%f70, [%r8+2432];
	fma.rn.f32 	%f71, %f69, %f70, %f68;
	ld.shared.f32 	%f72, [%r5+80];
	ld.shared.f32 	%f73, [%r8+2560];
	fma.rn.f32 	%f74, %f72, %f73, %f71;
	ld.shared.f32 	%f75, [%r5+84];
	ld.shared.f32 	%f76, [%r8+2688];
	fma.rn.f32 	%f77, %f75, %f76, %f74;
	ld.shared.f32 	%f78, [%r5+88];
	ld.shared.f32 	%f79, [%r8+2816];
	fma.rn.f32 	%f80, %f78, %f79, %f77;
	ld.shared.f32 	%f81, [%r5+92];
	ld.shared.f32 	%f82, [%r8+2944];
	fma.rn.f32 	%f83, %f81, %f82, %f80;
	ld.shared.f32 	%f84, [%r5+96];
	ld.shared.f32 	%f85, [%r8+3072];
	fma.rn.f32 	%f86, %f84, %f85, %f83;
	ld.shared.f32 	%f87, [%r5+100];
	ld.shared.f32 	%f88, [%r8+3200];
	fma.rn.f32 	%f89, %f87, %f88, %f86;
	ld.shared.f32 	%f90, [%r5+104];
	ld.shared.f32 	%f91, [%r8+3328];
	fma.rn.f32 	%f92, %f90, %f91, %f89;
	ld.shared.f32 	%f93, [%r5+108];
	ld.shared.f32 	%f94, [%r8+3456];
	fma.rn.f32 	%f95, %f93, %f94, %f92;
	ld.shared.f32 	%f96, [%r5+112];
	ld.shared.f32 	%f97, [%r8+3584];
	fma.rn.f32 	%f98, %f96, %f97, %f95;
	ld.shared.f32 	%f99, [%r5+116];
	ld.shared.f32 	%f100, [%r8+3712];
	fma.rn.f32 	%f101, %f99, %f100, %f98;
	ld.shared.f32 	%f102, [%r5+120];
	ld.shared.f32 	%f103, [%r8+3840];
	fma.rn.f32 	%f104, %f102, %f103, %f101;
	ld.shared.f32 	%f105, [%r5+124];
	ld.shared.f32 	%f106, [%r8+3968];
	fma.rn.f32 	%f110, %f105, %f106, %f104;
	bar.sync 	0;
	add.s32 	%r41, %r41, 1;
	setp.ne.s32 	%p8, %r41, 0;
	add.s32 	%r40, %r40, %r11;
	add.s32 	%r39, %r39, 32;
	add.s32 	%r38, %r38, 32;
	add.s32 	%r37, %r37, 32;
	@%p8 bra 	$L__BB2_2;
$L__BB2_7:
	setp.ge.s32 	%p9, %r2, %r23;
	setp.ge.s32 	%p10, %r4, %r24;
	or.pred  	%p11, %p9, %p10;
	@%p11 bra 	$L__BB2_9;
	mad.lo.s32 	%r36, %r24, %r2, %r4;
	cvta.to.global.u64 	%rd10, %rd6;
	mul.wide.s32 	%rd11, %r36, 4;
	add.s64 	%rd12, %rd10, %rd11;
	st.global.f32 	[%rd12], %f110;
$L__BB2_9:
	ret;

}
	// .globl	_Z28dense_backward_biases_kernelPKfPfii
.visible .entry _Z28dense_backward_biases_kernelPKfPfii(
	.param .u64 .ptr .align 1 _Z28dense_backward_biases_kernelPKfPfii_param_0,
	.param .u64 .ptr .align 1 _Z28dense_backward_biases_kernelPKfPfii_param_1,
	.param .u32 _Z28dense_backward_biases_kernelPKfPfii_param_2,
	.param .u32 _Z28dense_backward_biases_kernelPKfPfii_param_3
)
{
	.reg .pred 	%p<11>;
	.reg .b32 	%r<38>;
	.reg .b32 	%f<85>;
	.reg .b64 	%rd<43>;

	ld.param.u64 	%rd3, [_Z28dense_backward_biases_kernelPKfPfii_param_0];
	ld.param.u64 	%rd2, [_Z28dense_backward_biases_kernelPKfPfii_param_1];
	ld.param.u32 	%r23, [_Z28dense_backward_biases_kernelPKfPfii_param_2];
	ld.param.u32 	%r24, [_Z28dense_backward_biases_kernelPKfPfii_param_3];
	cvta.to.global.u64 	%rd1, %rd3;
	mov.u32 	%r25, %ctaid.x;
	mov.u32 	%r26, %ntid.x;
	mov.u32 	%r27, %tid.x;
	mad.lo.s32 	%r1, %r25, %r26, %r27;
	setp.ge.s32 	%p1, %r1, %r24;
	@%p1 bra 	$L__BB3_15;
	setp.lt.s32 	%p2, %r23, 1;
	mov.f32 	%f84, 0f00000000;
	@%p2 bra 	$L__BB3_14;
	and.b32  	%r2, %r23, 15;
	setp.lt.u32 	%p3, %r23, 16;
	mov.f32 	%f84, 0f00000000;
	mov.b32 	%r34, 0;
	@%p3 bra 	$L__BB3_5;
	and.b32  	%r34, %r23, 2147483632;
	neg.s32 	%r32, %r34;
	shl.b32 	%r5, %r24, 4;
	mov.f32 	%f84, 0f00000000;
	mul.wide.s32 	%rd6, %r24, 4;
	mov.u32 	%r31, %r1;
$L__BB3_4:
	.pragma "nounroll";
	mul.wide.s32 	%rd4, %r31, 4;
	add.s64 	%rd5, %rd1, %rd4;
	ld.global.f32 	%f18, [%rd5];
	add.f32 	%f19, %f84, %f18;
	add.s64 	%rd7, %rd5, %rd6;
	ld.global.f32 	%f20, [%rd7];
	add.f32 	%f21, %f19, %f20;
	add.s64 	%rd8, %rd7, %rd6;
	ld.global.f32 	%f22, [%rd8];
	add.f32 	%f23, %f21, %f22;
	add.s64 	%rd9, %rd8, %rd6;
	ld.global.f32 	%f24, [%rd9];
	add.f32 	%f25, %f23, %f24;
	add.s64 	%rd10, %rd9, %rd6;
	ld.global.f32 	%f26, [%rd10];
	add.f32 	%f27, %f25, %f26;
	add.s64 	%rd11, %rd10, %rd6;
	ld.global.f32 	%f28, [%rd11];
	add.f32 	%f29, %f27, %f28;
	add.s64 	%rd12, %rd11, %rd6;
	ld.global.f32 	%f30, [%rd12];
	add.f32 	%f31, %f29, %f30;
	add.s64 	%rd13, %rd12, %rd6;
	ld.global.f32 	%f32, [%rd13];
	add.f32 	%f33, %f31, %f32;
	add.s64 	%rd14, %rd13, %rd6;
	ld.global.f32 	%f34, [%rd14];
	add.f32 	%f35, %f33, %f34;
	add.s64 	%rd15, %rd14, %rd6;
	ld.global.f32 	%f36, [%rd15];
	add.f32 	%f37, %f35, %f36;
	add.s64 	%rd16, %rd15, %rd6;
	ld.global.f32 	%f38, [%rd16];
	add.f32 	%f39, %f37, %f38;
	add.s64 	%rd17, %rd16, %rd6;
	ld.global.f32 	%f40, [%rd17];
	add.f32 	%f41, %f39, %f40;
	add.s64 	%rd18, %rd17, %rd6;
	ld.global.f32 	%f42, [%rd18];
	add.f32 	%f43, %f41, %f42;
	add.s64 	%rd19, %rd18, %rd6;
	ld.global.f32 	%f44, [%rd19];
	add.f32 	%f45, %f43, %f44;
	add.s64 	%rd20, %rd19, %rd6;
	ld.global.f32 	%f46, [%rd20];
	add.f32 	%f47, %f45, %f46;
	add.s64 	%rd21, %rd20, %rd6;
	ld.global.f32 	%f48, [%rd21];
	add.f32 	%f84, %f47, %f48;
	add.s32 	%r32, %r32, 16;
	add.s32 	%r31, %r31, %r5;
	setp.ne.s32 	%p4, %r32, 0;
	@%p4 bra 	$L__BB3_4;
$L__BB3_5:
	setp.eq.s32 	%p5, %r2, 0;
	@%p5 bra 	$L__BB3_14;
	and.b32  	%r11, %r23, 7;
	setp.lt.u32 	%p6, %r2, 8;
	@%p6 bra 	$L__BB3_8;
	mad.lo.s32 	%r29, %r34, %r24, %r1;
	mul.wide.s32 	%rd22, %r29, 4;
	add.s64 	%rd23, %rd1, %rd22;
	ld.global.f32 	%f50, [%rd23];
	add.f32 	%f51, %f84, %f50;
	mul.wide.s32 	%rd24, %r24, 4;
	add.s64 	%rd25, %rd23, %rd24;
	ld.global.f32 	%f52, [%rd25];
	add.f32 	%f53, %f51, %f52;
	add.s64 	%rd26, %rd25, %rd24;
	ld.global.f32 	%f54, [%rd26];
	add.f32 	%f55, %f53, %f54;
	add.s64 	%rd27, %rd26, %rd24;
	ld.global.f32 	%f56, [%rd27];
	add.f32 	%f57, %f55, %f56;
	add.s64 	%rd28, %rd27, %rd24;
	ld.global.f32 	%f58, [%rd28];
	add.f32 	%f59, %f57, %f58;
	add.s64 	%rd29, %rd28, %rd24;
	ld.global.f32 	%f60, [%rd29];
	add.f32 	%f61, %f59, %f60;
	add.s64 	%rd30, %rd29, %rd24;
	ld.global.f32 	%f62, [%rd30];
	add.f32 	%f63, %f61, %f62;
	add.s64 	%rd31, %rd30, %rd24;
	ld.global.f32 	%f64, [%rd31];
	add.f32 	%f84, %f63, %f64;
	add.s32 	%r34, %r34, 8;
$L__BB3_8:
	setp.eq.s32 	%p7, %r11, 0;
	@%p7 bra 	$L__BB3_14;
	and.b32  	%r14, %r23, 3;
	setp.lt.u32 	%p8, %r11, 4;
	@%p8 bra 	$L__BB3_11;
	mad.lo.s32 	%r30, %r34, %r24, %r1;
	mul.wide.s32 	%rd32, %r30, 4;
	add.s64 	%rd33, %rd1, %rd32;
	ld.global.f32 	%f66, [%rd33];
	add.f32 	%f67, %f84, %f66;
	mul.wide.s32 	%rd34, %r24, 4;
	add.s64 	%rd35, %rd33, %rd34;
	ld.global.f32 	%f68, [%rd35];
	add.f32 	%f69, %f67, %f68;
	add.s64 	%rd36, %rd35, %rd34;
	ld.global.f32 	%f70, [%rd36];
	add.f32 	%f71, %f69, %f70;
	add.s64 	%rd37, %rd36, %rd34;
	ld.global.f32 	%f72, [%rd37];
	add.f32 	%f84, %f71, %f72;
	add.s32 	%r34, %r34, 4;
$L__BB3_11:
	setp.eq.s32 	%p9, %r14, 0;
	@%p9 bra 	$L__BB3_14;
	mad.lo.s32 	%r37, %r34, %r24, %r1;
	neg.s32 	%r36, %r14;
$L__BB3_13:
	.pragma "nounroll";
	mul.wide.s32 	%rd38, %r37, 4;
	add.s64 	%rd39, %rd1, %rd38;
	ld.global.f32 	%f73, [%rd39];
	add.f32 	%f84, %f84, %f73;
	add.s32 	%r37, %r37, %r24;
	add.s32 	%r36, %r36, 1;
	setp.ne.s32 	%p10, %r36, 0;
	@%p10 bra 	$L__BB3_13;
$L__BB3_14:
	cvt.rn.f32.s32 	%f74, %r23;
	div.rn.f32 	%f75, %f84, %f74;
	cvta.to.global.u64 	%rd40, %rd2;
	mul.wide.s32 	%rd41, %r1, 4;
	add.s64 	%rd42, %rd40, %rd41;
	st.global.f32 	[%rd42], %f75;
$L__BB3_15:
	ret;

}


// ===== COMPILED SASS (sm_100) =====

	.target	sm_100

	.elftype	@"ET_EXEC"


//--------------------- .note.nv.tkinfo           --------------------------
	.section	.note.nv.tkinfo,"",@"SHT_NOTE"
	.sectionflags	@"SHF_NOTE_NV_TKINFO"
	.tkinfo
        /*0018*/ 	.word	0x00000002
        /*0030*/ 	.string	""
        /*0030*/ 	.string	"ptxas"
        /*0030*/ 	.string	"Cuda compilation tools, release 13.0, V13.0.88"
        /*0030*/ 	.string	"Build cuda_13.0.r13.0/compiler.36424714_0"
        /*0030*/ 	.string	"-arch sm_100 -m 64 "



//--------------------- .note.nv.cuinfo           --------------------------
	.section	.note.nv.cuinfo,"",@"SHT_NOTE"
	.sectionflags	@"SHF_NOTE_NV_CUINFO"
        /*0018*/ 	.short	0x0002
        /*001a*/ 	.short	0x0064
        /*001c*/ 	.short	0x0082
	.zero		2


//--------------------- .nv.info                  --------------------------
	.section	.nv.info,"",@"SHT_CUDA_INFO"
	.align	4


	//----- nvinfo : EIATTR_REGCOUNT
	.align		4
        /*0000*/ 	.byte	0x04, 0x2f
        /*0002*/ 	.short	(.L_1 - .L_0)
	.align		4
.L_0:
        /*0004*/ 	.word	index@(_Z20dense_forward_kernelPKfS0_S0_Pfiii)
        /*0008*/ 	.word	0x00000020


	//----- nvinfo : EIATTR_FRAME_SIZE
	.align		4
.L_1:
        /*000c*/ 	.byte	0x04, 0x11
        /*000e*/ 	.short	(.L_3 - .L_2)
	.align		4
.L_2:
        /*0010*/ 	.word	index@(_Z20dense_forward_kernelPKfS0_S0_Pfiii)
        /*0014*/ 	.word	0x00000000


	//----- nvinfo : EIATTR_REGCOUNT
	.align		4
.L_3:
        /*0018*/ 	.byte	0x04, 0x2f
        /*001a*/ 	.short	(.L_5 - .L_4)
	.align		4
.L_4:
        /*001c*/ 	.word	index@(_Z29dense_backward_weights_kernelPKfS0_Pfiii)
        /*0020*/ 	.word	0x00000020


	//----- nvinfo : EIATTR_FRAME_SIZE
	.align		4
.L_5:
        /*0024*/ 	.byte	0x04, 0x11
        /*0026*/ 	.short	(.L_7 - .L_6)
	.align		4
.L_6:
        /*0028*/ 	.word	index@($__internal_1_$__cuda_sm3x_div_rn_noftz_f32_slowpath)
        /*002c*/ 	.word	0x00000000


	//----- nvinfo : EIATTR_FRAME_SIZE
	.align		4
.L_7:
        /*0030*/ 	.byte	0x04, 0x11
        /*0032*/ 	.short	(.L_9 - .L_8)
	.align		4
.L_8:
        /*0034*/ 	.word	index@(_Z29dense_backward_weights_kernelPKfS0_Pfiii)
        /*0038*/ 	.word	0x00000000


	//----- nvinfo : EIATTR_REGCOUNT
	.align		4
.L_9:
        /*003c*/ 	.byte	0x04, 0x2f
        /*003e*/ 	.short	(.L_11 - .L_10)
	.align		4
.L_10:
        /*0040*/ 	.word	index@(_Z27dense_backward_input_kernelPKfS0_Pfiii)
        /*0044*/ 	.word	0x00000020


	//----- nvinfo : EIATTR_FRAME_SIZE
	.align		4
.L_11:
        /*0048*/ 	.byte	0x04, 0x11
        /*004a*/ 	.short	(.L_13 - .L_12)
	.align		4
.L_12:
        /*004c*/ 	.word	index@(_Z27dense_backward_input_kernelPKfS0_Pfiii)
        /*0050*/ 	.word	0x00000000


	//----- nvinfo : EIATTR_REGCOUNT
	.align		4
.L_13:
        /*0054*/ 	.byte	0x04, 0x2f
        /*0056*/ 	.short	(.L_15 - .L_14)
	.align		4
.L_14:
        /*0058*/ 	.word	index@(_Z28dense_backward_biases_kernelPKfPfii)
        /*005c*/ 	.word	0x00000020


	//----- nvinfo : EIATTR_FRAME_SIZE
	.align		4
.L_15:
        /*0060*/ 	.byte	0x04, 0x11
        /*0062*/ 	.short	(.L_17 - .L_16)
	.align		4
.L_16:
        /*0064*/ 	.word	index@($__internal_0_$__cuda_sm3x_div_rn_noftz_f32_slowpath)
        /*0068*/ 	.word	0x00000000


	//----- nvinfo : EIATTR_FRAME_SIZE
	.align		4
.L_17:
        /*006c*/ 	.byte	0x04, 0x11
        /*006e*/ 	.short	(.L_19 - .L_18)
	.align		4
.L_18:
        /*0070*/ 	.word	index@(_Z28dense_backward_biases_kernelPKfPfii)
        /*0074*/ 	.word	0x00000000


	//----- nvinfo : EIATTR_MIN_STACK_SIZE
	.align		4
.L_19:
        /*0078*/ 	.byte	0x04, 0x12
        /*007a*/ 	.short	(.L_21 - .L_20)
	.align		4
.L_20:
        /*007c*/ 	.word	index@(_Z28dense_backward_biases_kernelPKfPfii)
        /*0080*/ 	.word	0x00000000


	//----- nvinfo : EIATTR_MIN_STACK_SIZE
	.align		4
.L_21:
        /*0084*/ 	.byte	0x04, 0x12
        /*0086*/ 	.short	(.L_23 - .L_22)
	.align		4
.L_22:
        /*0088*/ 	.word	index@(_Z27dense_backward_input_kernelPKfS0_Pfiii)
        /*008c*/ 	.word	0x00000000


	//----- nvinfo : EIATTR_MIN_STACK_SIZE
	.align		4
.L_23:
        /*0090*/ 	.byte	0x04, 0x12
        /*0092*/ 	.short	(.L_25 - .L_24)
	.align		4
.L_24:
        /*0094*/ 	.word	index@(_Z29dense_backward_weights_kernelPKfS0_Pfiii)
        /*0098*/ 	.word	0x00000000


	//----- nvinfo : EIATTR_MIN_STACK_SIZE
	.align		4
.L_25:
        /*009c*/ 	.byte	0x04, 0x12
        /*009e*/ 	.short	(.L_27 - .L_26)
	.align		4
.L_26:
        /*00a0*/ 	.word	index@(_Z20dense_forward_kernelPKfS0_S0_Pfiii)
        /*00a4*/ 	.word	0x00000000
.L_27:


//--------------------- .nv.compat                --------------------------
	.section	.nv.compat,"",@"SHT_CUDA_COMPAT_INFO"
	.align	4
        /*0000*/ 	.byte	0x02, 0x09, 0x00, 0x00, 0x02, 0x02, 0x01, 0x00, 0x02, 0x05, 0x05, 0x00, 0x03, 0x07, 0x01, 0x01
        /*0010*/ 	.byte	0x02, 0x03, 0x00, 0x00, 0x02, 0x06, 0x01, 0x00, 0x04, 0x0b, 0x08, 0x00, 0x01, 0x00, 0x00, 0x00
        /*0020*/ 	.byte	0x00, 0x00, 0x00, 0x00


//--------------------- .nv.info._Z28dense_backward_biases_kernelPKfPfii --------------------------
	.section	.nv.info._Z28dense_backward_biases_kernelPKfPfii,"",@"SHT_CUDA_INFO"
	.sectionflags	@""
	.align	4


	//----- nvinfo : EIATTR_CUDA_API_VERSION
	.align		4
        /*0000*/ 	.byte	0x04, 0x37
        /*0002*/ 	.short	(.L_29 - .L_28)
.L_28:
        /*0004*/ 	.word	0x00000082


	//----- nvinfo : EIATTR_KPARAM_INFO
	.align		4
.L_29:
        /*0008*/ 	.byte	0x04, 0x17
        /*000a*/ 	.short	(.L_31 - .L_30)
.L_30:
        /*000c*/ 	.word	0x00000000
        /*0010*/ 	.short	0x0003
        /*0012*/ 	.short	0x0014
        /*0014*/ 	.byte	0x00, 0xf0, 0x11, 0x00


	//----- nvinfo : EIATTR_KPARAM_INFO
	.align		4
.L_31:
        /*0018*/ 	.byte	0x04, 0x17
        /*001a*/ 	.short	(.L_33 - .L_32)
.L_32:
        /*001c*/ 	.word	0x00000000
        /*0020*/ 	.short	0x0002
        /*0022*/ 	.short	0x0010
        /*0024*/ 	.byte	0x00, 0xf0, 0x11, 0x00


	//----- nvinfo : EIATTR_KPARAM_INFO
	.align		4
.L_33:
        /*0028*/ 	.byte	0x04, 0x17
        /*002a*/ 	.short	(.L_35 - .L_34)
.L_34:
        /*002c*/ 	.word	0x00000000
        /*0030*/ 	.short	0x0001
        /*0032*/ 	.short	0x0008
        /*0034*/ 	.byte	0x00, 0xf5, 0x21, 0x00


	//----- nvinfo : EIATTR_KPARAM_INFO
	.align		4
.L_35:
        /*0038*/ 	.byte	0x04, 0x17
        /*003a*/ 	.short	(.L_37 - .L_36)
.L_36:
        /*003c*/ 	.word	0x00000000
        /*0040*/ 	.short	0x0000
        /*0042*/ 	.short	0x0000
        /*0044*/ 	.byte	0x00, 0xf5, 0x21, 0x00


	//----- nvinfo : EIATTR_SPARSE_MMA_MASK
	.align		4
.L_37:
        /*0048*/ 	.byte	0x03, 0x50
        /*004a*/ 	.short	0x0000


	//----- nvinfo : EIATTR_MAXREG_COUNT
	.align		4
        /*004c*/ 	.byte	0x03, 0x1b
        /*004e*/ 	.short	0x00ff


	//----- nvinfo : EIATTR_MERCURY_ISA_VERSION
	.align		4
        /*0050*/ 	.byte	0x03, 0x5f
        /*0052*/ 	.short	0x0101


	//----- nvinfo : EIATTR_VRC_CTA_INIT_COUNT
	.align		4
        /*0054*/ 	.byte	0x02, 0x4a
	.zero		1
	.zero		1


	//----- nvinfo : EIATTR_EXIT_INSTR_OFFSETS
	.align		4
        /*0058*/ 	.byte	0x04, 0x1c
        /*005a*/ 	.short	(.L_39 - .L_38)


	//   ....[0]....
.L_38:
        /*005c*/ 	.word	0x00000070


	//   ....[1]....
        /*0060*/ 	.word	0x000009d0


	//----- nvinfo : EIATTR_CRS_STACK_SIZE
	.align		4
.L_39:
        /*0064*/ 	.byte	0x04, 0x1e
        /*0066*/ 	.short	(.L_41 - .L_40)
.L_40:
        /*0068*/ 	.word	0x00000000


	//----- nvinfo : EIATTR_CBANK_PARAM_SIZE
	.align		4
.L_41:
        /*006c*/ 	.byte	0x03, 0x19
        /*006e*/ 	.short	0x0018


	//----- nvinfo : EIATTR_PARAM_CBANK
	.align		4
        /*0070*/ 	.byte	0x04, 0x0a
        /*0072*/ 	.short	(.L_43 - .L_42)
	.align		4
.L_42:
        /*0074*/ 	.word	index@(.nv.constant0._Z28dense_backward_biases_kernelPKfPfii)
        /*0078*/ 	.short	0x0380
        /*007a*/ 	.short	0x0018


	//----- nvinfo : EIATTR_SW_WAR
	.align		4
.L_43:
        /*007c*/ 	.byte	0x04, 0x36
        /*007e*/ 	.short	(.L_45 - .L_44)
.L_44:
        /*0080*/ 	.word	0x00000008
.L_45:


//--------------------- .nv.info._Z27dense_backward_input_kernelPKfS0_Pfiii --------------------------
	.section	.nv.info._Z27dense_backward_input_kernelPKfS0_Pfiii,"",@"SHT_CUDA_INFO"
	.sectionflags	@""
	.align	4


	//----- nvinfo : EIATTR_CUDA_API_VERSION
	.align		4
        /*0000*/ 	.byte	0x04, 0x37
        /*0002*/ 	.short	(.L_47 - .L_46)
.L_46:
        /*0004*/ 	.word	0x00000082


	//----- nvinfo : EIATTR_KPARAM_INFO
	.align		4
.L_47:
        /*0008*/ 	.byte	0x04, 0x17
        /*000a*/ 	.short	(.L_49 - .L_48)
.L_48:
        /*000c*/ 	.word	0x00000000
        /*0010*/ 	.short	0x0005
        /*0012*/ 	.short	0x0020
        /*0014*/ 	.byte	0x00, 0xf0, 0x11, 0x00


	//----- nvinfo : EIATTR_KPARAM_INFO
	.align		4
.L_49:
        /*0018*/ 	.byte	0x04, 0x17
        /*001a*/ 	.short	(.L_51 - .L_50)
.L_50:
        /*001c*/ 	.word	0x00000000
        /*0020*/ 	.short	0x0004
        /*0022*/ 	.short	0x001c
        /*0024*/ 	.byte	0x00, 0xf0, 0x11, 0x00


	//----- nvinfo : EIATTR_KPARAM_INFO
	.align		4
.L_51:
        /*0028*/ 	.byte	0x04, 0x17
        /*002a*/ 	.short	(.L_53 - .L_52)
.L_52:
        /*002c*/ 	.word	0x00000000
        /*0030*/ 	.short	0x0003
        /*0032*/ 	.short	0x0018
        /*0034*/ 	.byte	0x00, 0xf0, 0x11, 0x00


	//----- nvinfo : EIATTR_KPARAM_INFO
	.align		4
.L_53:
        /*0038*/ 	.byte	0x04, 0x17
        /*003a*/ 	.short	(.L_55 - .L_54)
.L_54:
        /*003c*/ 	.word	0x00000000
        /*0040*/ 	.short	0x0002
        /*0042*/ 	.short	0x0010
        /*0044*/ 	.byte	0x00, 0xf5, 0x21, 0x00


	//----- nvinfo : EIATTR_KPARAM_INFO
	.align		4
.L_55:
        /*0048*/ 	.byte	0x04, 0x17
        /*004a*/ 	.short	(.L_57 - .L_56)
.L_56:
        /*004c*/ 	.word	0x00000000
        /*0050*/ 	.short	0x0001
        /*0052*/ 	.short	0x0008
        /*0054*/ 	.byte	0x00, 0xf5, 0x21, 0x00


	//----- nvinfo : EIATTR_KPARAM_INFO
	.align		4
.L_57:
        /*0058*/ 	.byte	0x04, 0x17
        /*005a*/ 	.short	(.L_59 - .L_58)
.L_58:
        /*005c*/ 	.word	0x00000000
        /*0060*/ 	.short	0x0000
        /*0062*/ 	.short	0x0000
        /*0064*/ 	.byte	0x00, 0xf5, 0x21, 0x00


	//----- nvinfo : EIATTR_SPARSE_MMA_MASK
	.align		4
.L_59:
        /*0068*/ 	.byte	0x03, 0x50
        /*006a*/ 	.short	0x0000


	//----- nvinfo : EIATTR_MAXREG_COUNT
	.align		4
        /*006c*/ 	.byte	0x03, 0x1b
        /*006e*/ 	.short	0x00ff


	//----- nvinfo : EIATTR_NUM_BARRIERS
	.align		4
        /*0070*/ 	.byte	0x02, 0x4c
        /*0072*/ 	.byte	0x01
	.zero		1


	//----- nvinfo : EIATTR_MERCURY_ISA_VERSION
	.align		4
        /*0074*/ 	.byte	0x03, 0x5f
        /*0076*/ 	.short	0x0101


	//----- nvinfo : EIATTR_VRC_CTA_INIT_COUNT
	.align		4
        /*0078*/ 	.byte	0x02, 0x4a
	.zero		1
	.zero		1


	//----- nvinfo : EIATTR_EXIT_INSTR_OFFSETS
	.align		4
        /*007c*/ 	.byte	0x04, 0x1c
        /*007e*/ 	.short	(.L_61 - .L_60)


	//   ....[0]....
.L_60:
        /*0080*/ 	.word	0x00000830


	//   ....[1]....
        /*0084*/ 	.word	0x00000880


	//----- nvinfo : EIATTR_CBANK_PARAM_SIZE
	.align		4
.L_61:
        /*0088*/ 	.byte	0x03, 0x19
        /*008a*/ 	.short	0x0024


	//----- nvinfo : EIATTR_PARAM_CBANK
	.align		4
        /*008c*/ 	.byte	0x04, 0x0a
        /*008e*/ 	.short	(.L_63 - .L_62)
	.align		4
.L_62:
        /*0090*/ 	.word	index@(.nv.constant0._Z27dense_backward_input_kernelPKfS0_Pfiii)
        /*0094*/ 	.short	0x0380
        /*0096*/ 	.short	0x0024


	//----- nvinfo : EIATTR_SW_WAR
	.align		4
.L_63:
        /*0098*/ 	.byte	0x04, 0x36
        /*009a*/ 	.short	(.L_65 - .L_64)
.L_64:
        /*009c*/ 	.word	0x00000008
.L_65:


//--------------------- .nv.info._Z29dense_backward_weights_kernelPKfS0_Pfiii --------------------------
	.section	.nv.info._Z29dense_backward_weights_kernelPKfS0_Pfiii,"",@"SHT_CUDA_INFO"
	.sectionflags	@""
	.align	4


	//----- nvinfo : EIATTR_CUDA_API_VERSION
	.align		4
        /*0000*/ 	.byte	0x04, 0x37
        /*0002*/ 	.short	(.L_67 - .L_66)
.L_66:
        /*0004*/ 	.word	0x00000082


	//----- nvinfo : EIATTR_KPARAM_INFO
	.align		4
.L_67:
        /*0008*/ 	.byte	0x04, 0x17
        /*000a*/ 	.short	(.L_69 - .L_68)
.L_68:
        /*000c*/ 	.word	0x00000000
        /*0010*/ 	.short	0x0005
        /*0012*/ 	.short	0x0020
        /*0014*/ 	.byte	0x00, 0xf0, 0x11, 0x00


	//----- nvinfo : EIATTR_KPARAM_INFO
	.align		4
.L_69:
        /*0018*/ 	.byte	0x04, 0x17
        /*001a*/ 	.short	(.L_71 - .L_70)
.L_70:
        /*001c*/ 	.word	0x00000000
        /*0020*/ 	.short	0x0004
        /*0022*/ 	.short	0x001c
        /*0024*/ 	.byte	0x00, 0xf0, 0x11, 0x00


	//----- nvinfo : EIATTR_KPARAM_INFO
	.align		4
.L_71:
        /*0028*/ 	.byte	0x04, 0x17
        /*002a*/ 	.short	(.L_73 - .L_72)
.L_72:
        /*002c*/ 	.word	0x00000000
        /*0030*/ 	.short	0x0003
        /*0032*/ 	.short	0x0018
        /*0034*/ 	.byte	0x00, 0xf0, 0x11, 0x00


	//----- nvinfo : EIATTR_KPARAM_INFO
	.align		4
.L_73:
        /*0038*/ 	.byte	0x04, 0x17
        /*003a*/ 	.short	(.L_75 - .L_74)
.L_74:
        /*003c*/ 	.word	0x00000000
        /*0040*/ 	.short	0x0002
        /*0042*/ 	.short	0x0010
        /*0044*/ 	.byte	0x00, 0xf5, 0x21, 0x00


	//----- nvinfo : EIATTR_KPARAM_INFO
	.align		4
.L_75:
        /*0048*/ 	.byte	0x04, 0x17
        /*004a*/ 	.short	(.L_77 - .L_76)
.L_76:
        /*004c*/ 	.word	0x00000000
        /*0050*/ 	.short	0x0001
        /*0052*/ 	.short	0x0008
        /*0054*/ 	.byte	0x00, 0xf5, 0x21, 0x00


	//----- nvinfo : EIATTR_KPARAM_INFO
	.align		4
.L_77:
        /*0058*/ 	.byte	0x04, 0x17
        /*005a*/ 	.short	(.L_79 - .L_78)
.L_78:
        /*005c*/ 	.word	0x00000000
        /*0060*/ 	.short	0x0000
        /*0062*/ 	.short	0x0000
        /*0064*/ 	.byte	0x00, 0xf5, 0x21, 0x00


	//----- nvinfo : EIATTR_SPARSE_MMA_MASK
	.align		4
.L_79:
        /*0068*/ 	.byte	0x03, 0x50
        /*006a*/ 	.short	0x0000


	//----- nvinfo : EIATTR_MAXREG_COUNT
	.align		4
        /*006c*/ 	.byte	0x03, 0x1b
        /*006e*/ 	.short	0x00ff


	//----- nvinfo : EIATTR_NUM_BARRIERS
	.align		4
        /*0070*/ 	.byte	0x02, 0x4c
        /*0072*/ 	.byte	0x01
	.zero		1


	//----- nvinfo : EIATTR_MERCURY_ISA_VERSION
	.align		4
        /*0074*/ 	.byte	0x03, 0x5f
        /*0076*/ 	.short	0x0101


	//----- nvinfo : EIATTR_VRC_CTA_INIT_COUNT
	.align		4
        /*0078*/ 	.byte	0x02, 0x4a
	.zero		1
	.zero		1


	//----- nvinfo : EIATTR_EXIT_INSTR_OFFSETS
	.align		4
        /*007c*/ 	.byte	0x04, 0x1c
        /*007e*/ 	.short	(.L_81 - .L_80)


	//   ....[0]....
.L_80:
        /*0080*/ 	.word	0x00000860


	//   ....[1]....
        /*0084*/ 	.word	0x000009b0


	//----- nvinfo : EIATTR_CRS_STACK_SIZE
	.align		4
.L_81:
        /*0088*/ 	.byte	0x04, 0x1e
        /*008a*/ 	.short	(.L_83 - .L_82)
.L_82:
        /*008c*/ 	.word	0x00000000


	//----- nvinfo : EIATTR_CBANK_PARAM_SIZE
	.align		4
.L_83:
        /*0090*/ 	.byte	0x03, 0x19
        /*0092*/ 	.short	0x0024


	//----- nvinfo : EIATTR_PARAM_CBANK
	.align		4
        /*0094*/ 	.byte	0x04, 0x0a
        /*0096*/ 	.short	(.L_85 - .L_84)
	.align		4
.L_84:
        /*0098*/ 	.word	index@(.nv.constant0._Z29dense_backward_weights_kernelPKfS0_Pfiii)
        /*009c*/ 	.short	0x0380
        /*009e*/ 	.short	0x0024


	//----- nvinfo : EIATTR_SW_WAR
	.align		4
.L_85:
        /*00a0*/ 	.byte	0x04, 0x36
        /*00a2*/ 	.short	(.L_87 - .L_86)
.L_86:
        /*00a4*/ 	.word	0x00000008
.L_87:


//--------------------- .nv.info._Z20dense_forward_kernelPKfS0_S0_Pfiii --------------------------
	.section	.nv.info._Z20dense_forward_kernelPKfS0_S0_Pfiii,"",@"SHT_CUDA_INFO"
	.sectionflags	@""
	.align	4


	//----- nvinfo : EIATTR_CUDA_API_VERSION
	.align		4
        /*0000*/ 	.byte	0x04, 0x37
        /*0002*/ 	.short	(.L_89 - .L_88)
.L_88:
        /*0004*/ 	.word	0x00000082


	//----- nvinfo : EIATTR_KPARAM_INFO
	.align		4
.L_89:
        /*0008*/ 	.byte	0x04, 0x17
        /*000a*/ 	.short	(.L_91 - .L_90)
.L_90:
        /*000c*/ 	.word	0x00000000
        /*0010*/ 	.short	0x0006
        /*0012*/ 	.short	0x0028
        /*0014*/ 	.byte	0x00, 0xf0, 0x11, 0x00


	//----- nvinfo : EIATTR_KPARAM_INFO
	.align		4
.L_91:
        /*0018*/ 	.byte	0x04, 0x17
        /*001a*/ 	.short	(.L_93 - .L_92)
.L_92:
        /*001c*/ 	.word	0x00000000
        /*0020*/ 	.short	0x0005
        /*0022*/ 	.short	0x0024
        /*0024*/ 	.byte	0x00, 0xf0, 0x11, 0x00


	//----- nvinfo : EIATTR_KPARAM_INFO
	.align		4
.L_93:
        /*0028*/ 	.byte	0x04, 0x17
        /*002a*/ 	.short	(.L_95 - .L_94)
.L_94:
        /*002c*/ 	.word	0x00000000
        /*0030*/ 	.short	0x0004
        /*0032*/ 	.short	0x0020
        /*0034*/ 	.byte	0x00, 0xf0, 0x11, 0x00


	//----- nvinfo : EIATTR_KPARAM_INFO
	.align		4
.L_95:
        /*0038*/ 	.byte	0x04, 0x17
        /*003a*/ 	.short	(.L_97 - .L_96)
.L_96:
        /*003c*/ 	.word	0x00000000
        /*0040*/ 	.short	0x0003
        /*0042*/ 	.short	0x0018
        /*0044*/ 	.byte	0x00, 0xf5, 0x21, 0x00


	//----- nvinfo : EIATTR_KPARAM_INFO
	.align		4
.L_97:
        /*0048*/ 	.byte	0x04, 0x17
        /*004a*/ 	.short	(.L_99 - .L_98)
.L_98:
        /*004c*/ 	.word	0x00000000
        /*0050*/ 	.short	0x0002
        /*0052*/ 	.short	0x0010
        /*0054*/ 	.byte	0x00, 0xf5, 0x21, 0x00


	//----- nvinfo : EIATTR_KPARAM_INFO
	.align		4
.L_99:
        /*0058*/ 	.byte	0x04, 0x17
        /*005a*/ 	.short	(.L_101 - .L_100)
.L_100:
        /*005c*/ 	.word	0x00000000
        /*0060*/ 	.short	0x0001
        /*0062*/ 	.short	0x0008
        /*0064*/ 	.byte	0x00, 0xf5, 0x21, 0x00


	//----- nvinfo : EIATTR_KPARAM_INFO
	.align		4
.L_101:
        /*0068*/ 	.byte	0x04, 0x17
        /*006a*/ 	.short	(.L_103 - .L_102)
.L_102:
        /*006c*/ 	.word	0x00000000
        /*0070*/ 	.short	0x0000
        /*0072*/ 	.short	0x0000
        /*0074*/ 	.byte	0x00, 0xf5, 0x21, 0x00


	//----- nvinfo : EIATTR_SPARSE_MMA_MASK
	.align		4
.L_103:
        /*0078*/ 	.byte	0x03, 0x50
        /*007a*/ 	.short	0x0000


	//----- nvinfo : EIATTR_MAXREG_COUNT
	.align		4
        /*007c*/ 	.byte	0x03, 0x1b
        /*007e*/ 	.short	0x00ff


	//----- nvinfo : EIATTR_NUM_BARRIERS
	.align		4
        /*0080*/ 	.byte	0x02, 0x4c
        /*0082*/ 	.byte	0x01
	.zero		1


	//----- nvinfo : EIATTR_MERCURY_ISA_VERSION
	.align		4
        /*0084*/ 	.byte	0x03, 0x5f
        /*0086*/ 	.short	0x0101


	//----- nvinfo : EIATTR_VRC_CTA_INIT_COUNT
	.align		4
        /*0088*/ 	.byte	0x02, 0x4a
	.zero		1
	.zero		1


	//----- nvinfo : EIATTR_EXIT_INSTR_OFFSETS
	.align		4
        /*008c*/ 	.byte	0x04, 0x1c
        /*008e*/ 	.short	(.L_105 - .L_104)


	//   ....[0]....
.L_104:
        /*0090*/ 	.word	0x00000830


	//   ....[1]....
        /*0094*/ 	.word	0x000008c0


	//----- nvinfo : EIATTR_CBANK_PARAM_SIZE
	.align		4
.L_105:
        /*0098*/ 	.byte	0x03, 0x19
        /*009a*/ 	.short	0x002c


	//----- nvinfo : EIATTR_PARAM_CBANK
	.align		4
        /*009c*/ 	.byte	0x04, 0x0a
        /*009e*/ 	.short	(.L_107 - .L_106)
	.align		4
.L_106:
        /*00a0*/ 	.word	index@(.nv.constant0._Z20dense_forward_kernelPKfS0_S0_Pfiii)
        /*00a4*/ 	.short	0x0380
        /*00a6*/ 	.short	0x002c


	//----- nvinfo : EIATTR_SW_WAR
	.align		4
.L_107:
        /*00a8*/ 	.byte	0x04, 0x36
        /*00aa*/ 	.short	(.L_109 - .L_108)
.L_108:
        /*00ac*/ 	.word	0x00000008
.L_109:


//--------------------- .nv.callgraph             --------------------------
	.section	.nv.callgraph,"",@"SHT_CUDA_CALLGRAPH"
	.align	4
	.sectionentsize	8
	.align		4
        /*0000*/ 	.word	0x00000000
	.align		4
        /*0004*/ 	.word	0xffffffff
	.align		4
        /*0008*/ 	.word	0x00000000
	.align		4
        /*000c*/ 	.word	0xfffffffe
	.align		4
        /*0010*/ 	.word	0x00000000
	.align		4
        /*0014*/ 	.word	0xfffffffd
	.align		4
        /*0018*/ 	.word	0x00000000
	.align		4
        /*001c*/ 	.word	0xfffffffc


//--------------------- .text._Z28dense_backward_biases_kernelPKfPfii --------------------------
	.section	.text._Z28dense_backward_biases_kernelPKfPfii,"ax",@progbits
	.align	128
        .global         _Z28dense_backward_biases_kernelPKfPfii
        .type           _Z28dense_backward_biases_kernelPKfPfii,@function
        .size           _Z28dense_backward_biases_kernelPKfPfii,(.L_x_42 - _Z28dense_backward_biases_kernelPKfPfii)
        .other          _Z28dense_backward_biases_kernelPKfPfii,@"STO_CUDA_ENTRY STV_DEFAULT"
_Z28dense_backward_biases_kernelPKfPfii:
.text._Z28dense_backward_biases_kernelPKfPfii:
[----:B------:R-:W-:Y:S01]  /*0000*/  LDC R1, c[0x0][0x37c] ;  /* 0x0000df00ff017b82 */ /* 0x000fe20000000800 */
[----:B------:R-:W0:Y:S07]  /*0010*/  S2R R3, SR_TID.X ;  /* 0x0000000000037919 */ /* 0x000e2e0000002100 */
[----:B------:R-:W0:Y:S08]  /*0020*/  S2UR UR4, SR_CTAID.X ;  /* 0x00000000000479c3 */ /* 0x000e300000002500 */
[----:B------:R-:W0:Y:S08]  /*0030*/  LDC R14, c[0x0][0x360] ;  /* 0x0000d800ff0e7b82 */ /* 0x000e300000000800 */
[----:B------:R-:W1:Y:S01]  /*0040*/  LDC R19, c[0x0][0x394] ;  /* 0x0000e500ff137b82 */ /* 0x000e620000000800 */
[----:B0-----:R-:W-:-:S05]  /*0050*/  IMAD R14, R14, UR4, R3 ;  /* 0x000000040e0e7c24 */ /* 0x001fca000f8e0203 */
[----:B-1----:R-:W-:-:S13]  /*0060*/  ISETP.GE.AND P0, PT, R14, R19, PT ;  /* 0x000000130e00720c */ /* 0x002fda0003f06270 */
[----:B------:R-:W-:Y:S05]  /*0070*/  @P0 EXIT ;  /* 0x000000000000094d */ /* 0x000fea0003800000 */
[----:B------:R-:W0:Y:S01]  /*0080*/  LDCU UR7, c[0x0][0x390] ;  /* 0x00007200ff0777ac */ /* 0x000e220008000800 */
[----:B------:R-:W-:Y:S01]  /*0090*/  HFMA2 R15, -RZ, RZ, 0, 0 ;  /* 0x00000000ff0f7431 */ /* 0x000fe200000001ff */
[----:B------:R-:W1:Y:S01]  /*00a0*/  LDCU.64 UR8, c[0x0][0x358] ;  /* 0x00006b00ff0877ac */ /* 0x000e620008000a00 */
[----:B0-----:R-:W-:-:S09]  /*00b0*/  UISETP.GE.AND UP0, UPT, UR7, 0x1, UPT ;  /* 0x000000010700788c */ /* 0x001fd2000bf06270 */
[----:B-1----:R-:W-:Y:S05]  /*00c0*/  BRA.U !UP0, `(.L_x_0) ;  /* 0x0000000508f87547 */ /* 0x002fea000b800000 */
[----:B------:R-:W-:Y:S01]  /*00d0*/  UISETP.GE.U32.AND UP1, UPT, UR7, 0x10, UPT ;  /* 0x000000100700788c */ /* 0x000fe2000bf26070 */
[----:B------:R-:W-:Y:S01]  /*00e0*/  MOV R15, RZ ;  /* 0x000000ff000f7202 */ /* 0x000fe20000000f00 */
[----:B------:R-:W-:Y:S01]  /*00f0*/  ULOP3.LUT UR5, UR7, 0xf, URZ, 0xc0, !UPT ;  /* 0x0000000f07057892 */ /* 0x000fe2000f8ec0ff */
[----:B------:R-:W-:-:S03]  /*0100*/  UMOV UR4, URZ ;  /* 0x000000ff00047c82 */ /* 0x000fc60008000000 */
[----:B------:R-:W-:-:S03]  /*0110*/  UISETP.NE.AND UP0, UPT, UR5, URZ, UPT ;  /* 0x000000ff0500728c */ /* 0x000fc6000bf05270 */
[----:B------:R-:W-:Y:S08]  /*0120*/  BRA.U !UP1, `(.L_x_1) ;  /* 0x0000000109e47547 */ /* 0x000ff0000b800000 */
[----:B------:R-:W-:Y:S01]  /*0130*/  ULOP3.LUT UR4, UR7, 0x7ffffff0, URZ, 0xc0, !UPT ;  /* 0x7ffffff007047892 */ /* 0x000fe2000f8ec0ff */
[----:B------:R-:W-:Y:S02]  /*0140*/  MOV R15, RZ ;  /* 0x000000ff000f7202 */ /* 0x000fe40000000f00 */
[----:B------:R-:W-:Y:S01]  /*0150*/  MOV R0, R14 ;  /* 0x0000000e00007202 */ /* 0x000fe20000000f00 */
[----:B------:R-:W-:-:S12]  /*0160*/  UIADD3 UR6, UPT, UPT, -UR4, URZ, URZ ;  /* 0x000000ff04067290 */ /* 0x000fd8000fffe1ff */
.L_x_2:
[----:B------:R-:W0:Y:S02]  /*0170*/  LDC.64 R4, c[0x0][0x380] ;  /* 0x0000e000ff047b82 */ /* 0x000e240000000a00 */
[----:B0-----:R-:W-:-:S05]  /*0180*/  IMAD.WIDE R4, R0, 0x4, R4 ;  /* 0x0000000400047825 */ /* 0x001fca00078e0204 */
[----:B------:R-:W2:Y:S01]  /*0190*/  LDG.E R24, desc[UR8][R4.64] ;  /* 0x0000000804187981 */ /* 0x000ea2000c1e1900 */
[----:B------:R-:W-:-:S05]  /*01a0*/  IMAD.WIDE R6, R19, 0x4, R4 ;  /* 0x0000000413067825 */ /* 0x000fca00078e0204 */
[----:B------:R0:W3:Y:S01]  /*01b0*/  LDG.E R23, desc[UR8][R6.64] ;  /* 0x0000000806177981 */ /* 0x0000e2000c1e1900 */
[----:B------:R-:W-:-:S05]  /*01c0*/  IMAD.WIDE R8, R19, 0x4, R6 ;  /* 0x0000000413087825 */ /* 0x000fca00078e0206 */
[----:B------:R1:W4:Y:S01]  /*01d0*/  LDG.E R22, desc[UR8][R8.64] ;  /* 0x0000000808167981 */ /* 0x000322000c1e1900 */
[----:B------:R-:W-:-:S05]  /*01e0*/  IMAD.WIDE R12, R19, 0x4, R8 ;  /* 0x00000004130c7825 */ /* 0x000fca00078e0208 */
[----:B------:R-:W5:Y:S01]  /*01f0*/  LDG.E R21, desc[UR8][R12.64] ;  /* 0x000000080c157981 */ /* 0x000f62000c1e1900 */
[----:B------:R-:W-:-:S05]  /*0200*/  IMAD.WIDE R16, R19, 0x4, R12 ;  /* 0x0000000413107825 */ /* 0x000fca00078e020c */
[----:B------:R-:W5:Y:S01]  /*0210*/  LDG.E R20, desc[UR8][R16.64] ;  /* 0x0000000810147981 */ /* 0x000f62000c1e1900 */
[----:B------:R-:W-:-:S05]  /*0220*/  IMAD.WIDE R2, R19, 0x4, R16 ;  /* 0x0000000413027825 */ /* 0x000fca00078e0210 */
[----:B------:R1:W5:Y:S01]  /*0230*/  LDG.E R18, desc[UR8][R2.64] ;  /* 0x0000000802127981 */ /* 0x000362000c1e1900 */
[----:B------:R-:W-:-:S05]  /*0240*/  IMAD.WIDE R26, R19, 0x4, R2 ;  /* 0x00000004131a7825 */ /* 0x000fca00078e0202 */
[----:B------:R1:W5:Y:S01]  /*0250*/  LDG.E R25, desc[UR8][R26.64] ;  /* 0x000000081a197981 */ /* 0x000362000c1e1900 */
[----:B------:R-:W-:-:S05]  /*0260*/  IMAD.WIDE R10, R19, 0x4, R26 ;  /* 0x00000004130a7825 */ /* 0x000fca00078e021a */
[----:B------:R1:W5:Y:S01]  /*0270*/  LDG.E R28, desc[UR8][R10.64] ;  /* 0x000000080a1c7981 */ /* 0x000362000c1e1900 */
[----:B0-----:R-:W-:-:S04]  /*0280*/  IMAD.WIDE R6, R19, 0x4, R10 ;  /* 0x0000000413067825 */ /* 0x001fc800078e020a */
[C---:B-1----:R-:W-:Y:S02]  /*0290*/  IMAD.WIDE R8, R19.reuse, 0x4, R6 ;  /* 0x0000000413087825 */ /* 0x042fe400078e0206 */
[----:B------:R-:W5:Y:S02]  /*02a0*/  LDG.E R6, desc[UR8][R6.64] ;  /* 0x0000000806067981 */ /* 0x000f64000c1e1900 */
[C---:B------:R-:W-:Y:S02]  /*02b0*/  IMAD.WIDE R2, R19.reuse, 0x4, R8 ;  /* 0x0000000413027825 */ /* 0x040fe400078e0208 */
[----:B------:R-:W5:Y:S02]  /*02c0*/  LDG.E R8, desc[UR8][R8.64] ;  /* 0x0000000808087981 */ /* 0x000f64000c1e1900 */
[C---:B------:R-:W-:Y:S02]  /*02d0*/  IMAD.WIDE R4, R19.reuse, 0x4, R2 ;  /* 0x0000000413047825 */ /* 0x040fe400078e0202 */
[----:B------:R-:W5:Y:S02]  /*02e0*/  LDG.E R29, desc[UR8][R2.64] ;  /* 0x00000008021d7981 */ /* 0x000f64000c1e1900 */
[----:B------:R-:W-:-:S02]  /*02f0*/  IMAD.WIDE R12, R19, 0x4, R4 ;  /* 0x00000004130c7825 */ /* 0x000fc400078e0204 */
[----:B------:R-:W5:Y:S02]  /*0300*/  LDG.E R4, desc[UR8][R4.64] ;  /* 0x0000000804047981 */ /* 0x000f64000c1e1900 */
[C---:B------:R-:W-:Y:S02]  /*0310*/  IMAD.WIDE R16, R19.reuse, 0x4, R12 ;  /* 0x0000000413107825 */ /* 0x040fe400078e020c */
[----:B------:R-:W5:Y:S02]  /*0320*/  LDG.E R12, desc[UR8][R12.64] ;  /* 0x000000080c0c7981 */ /* 0x000f64000c1e1900 */
[C---:B------:R-:W-:Y:S02]  /*0330*/  IMAD.WIDE R26, R19.reuse, 0x4, R16 ;  /* 0x00000004131a7825 */ /* 0x040fe400078e0210 */
[----:B------:R-:W5:Y:S02]  /*0340*/  LDG.E R16, desc[UR8][R16.64] ;  /* 0x0000000810107981 */ /* 0x000f64000c1e1900 */
[----:B------:R-:W-:-:S02]  /*0350*/  IMAD.WIDE R10, R19, 0x4, R26 ;  /* 0x00000004130a7825 */ /* 0x000fc400078e021a */
[----:B------:R-:W5:Y:S04]  /*0360*/  LDG.E R26, desc[UR8][R26.64] ;  /* 0x000000081a1a7981 */ /* 0x000f68000c1e1900 */
[----:B------:R-:W5:Y:S01]  /*0370*/  LDG.E R10, desc[UR8][R10.64] ;  /* 0x000000080a0a7981 */ /* 0x000f62000c1e1900 */
[----:B------:R-:W-:-:S04]  /*0380*/  UIADD3 UR6, UPT, UPT, UR6, 0x10, URZ ;  /* 0x0000001006067890 */ /* 0x000fc8000fffe0ff */
[----:B------:R-:W-:Y:S01]  /*0390*/  UISETP.NE.AND UP1, UPT, UR6, URZ, UPT ;  /* 0x000000ff0600728c */ /* 0x000fe2000bf25270 */
[----:B------:R-:W-:Y:S01]  /*03a0*/  LEA R0, R19, R0, 0x4 ;  /* 0x0000000013007211 */ /* 0x000fe200078e20ff */
[----:B--2---:R-:W-:-:S04]  /*03b0*/  FADD R24, R24, R15 ;  /* 0x0000000f18187221 */ /* 0x004fc80000000000 */
[----:B---3--:R-:W-:-:S04]  /*03c0*/  FADD R23, R24, R23 ;  /* 0x0000001718177221 */ /* 0x008fc80000000000 */
[----:B----4-:R-:W-:-:S04]  /*03d0*/  FADD R22, R23, R22 ;  /* 0x0000001617167221 */ /* 0x010fc80000000000 */
[----:B-----5:R-:W-:-:S04]  /*03e0*/  FADD R21, R22, R21 ;  /* 0x0000001516157221 */ /* 0x020fc80000000000 */
[----:B------:R-:W-:-:S04]  /*03f0*/  FADD R21, R21, R20 ;  /* 0x0000001415157221 */ /* 0x000fc80000000000 */
        /* <DEDUP_REMOVED lines=10> */
[----:B------:R-:W-:Y:S01]  /*04a0*/  FADD R15, R29, R10 ;  /* 0x0000000a1d0f7221 */ /* 0x000fe20000000000 */
[----:B------:R-:W-:Y:S06]  /*04b0*/  BRA.U UP1, `(.L_x_2) ;  /* 0xfffffffd012c7547 */ /* 0x000fec000b83ffff */
.L_x_1:
[----:B------:R-:W-:Y:S05]  /*04c0*/  BRA.U !UP0, `(.L_x_0) ;  /* 0x0000000108f87547 */ /* 0x000fea000b800000 */
[----:B------:R-:W-:Y:S02]  /*04d0*/  UISETP.GE.U32.AND UP0, UPT, UR5, 0x8, UPT ;  /* 0x000000080500788c */ /* 0x000fe4000bf06070 */
[----:B------:R-:W-:-:S04]  /*04e0*/  ULOP3.LUT UR6, UR7, 0x7, URZ, 0xc0, !UPT ;  /* 0x0000000707067892 */ /* 0x000fc8000f8ec0ff */
[----:B------:R-:W-:-:S03]  /*04f0*/  UISETP.NE.AND UP1, UPT, UR6, URZ, UPT ;  /* 0x000000ff0600728c */ /* 0x000fc6000bf25270 */
[----:B------:R-:W-:Y:S08]  /*0500*/  BRA.U !UP0, `(.L_x_3) ;  /* 0x00000001086c7547 */ /* 0x000ff0000b800000 */
[----:B------:R-:W0:Y:S01]  /*0510*/  LDC.64 R2, c[0x0][0x380] ;  /* 0x0000e000ff027b82 */ /* 0x000e220000000a00 */
[----:B------:R-:W-:-:S04]  /*0520*/  IMAD R5, R19, UR4, R14 ;  /* 0x0000000413057c24 */ /* 0x000fc8000f8e020e */
[----:B0-----:R-:W-:-:S04]  /*0530*/  IMAD.WIDE R2, R5, 0x4, R2 ;  /* 0x0000000405027825 */ /* 0x001fc800078e0202 */
[C---:B------:R-:W-:Y:S02]  /*0540*/  IMAD.WIDE R4, R19.reuse, 0x4, R2 ;  /* 0x0000000413047825 */ /* 0x040fe400078e0202 */
[----:B------:R-:W2:Y:S02]  /*0550*/  LDG.E R2, desc[UR8][R2.64] ;  /* 0x0000000802027981 */ /* 0x000ea4000c1e1900 */
[C---:B------:R-:W-:Y:S02]  /*0560*/  IMAD.WIDE R6, R19.reuse, 0x4, R4 ;  /* 0x0000000413067825 */ /* 0x040fe400078e0204 */
[----:B------:R-:W3:Y:S02]  /*0570*/  LDG.E R5, desc[UR8][R4.64] ;  /* 0x0000000804057981 */ /* 0x000ee4000c1e1900 */
[C---:B------:R-:W-:Y:S02]  /*0580*/  IMAD.WIDE R8, R19.reuse, 0x4, R6 ;  /* 0x0000000413087825 */ /* 0x040fe400078e0206 */
[----:B------:R-:W4:Y:S02]  /*0590*/  LDG.E R7, desc[UR8][R6.64] ;  /* 0x0000000806077981 */ /* 0x000f24000c1e1900 */
        /* <DEDUP_REMOVED lines=9> */
[----:B------:R-:W-:Y:S01]  /*0630*/  UIADD3 UR4, UPT, UPT, UR4, 0x8, URZ ;  /* 0x0000000804047890 */ /* 0x000fe2000fffe0ff */
[----:B--2---:R-:W-:-:S04]  /*0640*/  FADD R2, R15, R2 ;  /* 0x000000020f027221 */ /* 0x004fc80000000000 */
[----:B---3--:R-:W-:-:S04]  /*0650*/  FADD R2, R2, R5 ;  /* 0x0000000502027221 */ /* 0x008fc80000000000 */
[----:B----4-:R-:W-:-:S04]  /*0660*/  FADD R2, R2, R7 ;  /* 0x0000000702027221 */ /* 0x010fc80000000000 */
[----:B-----5:R-:W-:-:S04]  /*0670*/  FADD R2, R2, R9 ;  /* 0x0000000902027221 */ /* 0x020fc80000000000 */
[----:B------:R-:W-:-:S04]  /*0680*/  FADD R2, R2, R11 ;  /* 0x0000000b02027221 */ /* 0x000fc80000000000 */
[----:B------:R-:W-:-:S04]  /*0690*/  FADD R2, R2, R13 ;  /* 0x0000000d02027221 */ /* 0x000fc80000000000 */
[----:B------:R-:W-:-:S04]  /*06a0*/  FADD R2, R2, R17 ;  /* 0x0000001102027221 */ /* 0x000fc80000000000 */
[----:B------:R-:W-:-:S07]  /*06b0*/  FADD R15, R2, R21 ;  /* 0x00000015020f7221 */ /* 0x000fce0000000000 */
.L_x_3:
        /* <DEDUP_REMOVED lines=12> */
[----:B------:R-:W-:Y:S02]  /*0780*/  IMAD.WIDE R8, R19, 0x4, R6 ;  /* 0x0000000413087825 */ /* 0x000fe400078e0206 */
[----:B------:R-:W4:Y:S04]  /*0790*/  LDG.E R6, desc[UR8][R6.64] ;  /* 0x0000000806067981 */ /* 0x000f28000c1e1900 */
[----:B------:R-:W5:Y:S01]  /*07a0*/  LDG.E R8, desc[UR8][R8.64] ;  /* 0x0000000808087981 */ /* 0x000f62000c1e1900 */
[----:B------:R-:W-:Y:S01]  /*07b0*/  UIADD3 UR4, UPT, UPT, UR4, 0x4, URZ ;  /* 0x0000000404047890 */ /* 0x000fe2000fffe0ff */
[----:B--2---:R-:W-:-:S04]  /*07c0*/  FADD R15, R15, R2 ;  /* 0x000000020f0f7221 */ /* 0x004fc80000000000 */
[----:B---3--:R-:W-:-:S04]  /*07d0*/  FADD R15, R15, R4 ;  /* 0x000000040f0f7221 */ /* 0x008fc80000000000 */
[----:B----4-:R-:W-:-:S04]  /*07e0*/  FADD R15, R15, R6 ;  /* 0x000000060f0f7221 */ /* 0x010fc80000000000 */
[----:B-----5:R-:W-:-:S07]  /*07f0*/  FADD R15, R15, R8 ;  /* 0x000000080f0f7221 */ /* 0x020fce0000000000 */
.L_x_4:
[----:B------:R-:W-:Y:S05]  /*0800*/  BRA.U !UP1, `(.L_x_0) ;  /* 0x0000000109287547 */ /* 0x000fea000b800000 */
[----:B------:R-:W0:Y:S01]  /*0810*/  LDC.64 R4, c[0x0][0x380] ;  /* 0x0000e000ff047b82 */ /* 0x000e220000000a00 */
[----:B------:R-:W-:Y:S01]  /*0820*/  IMAD R0, R19, UR4, R14 ;  /* 0x0000000413007c24 */ /* 0x000fe2000f8e020e */
[----:B------:R-:W-:-:S12]  /*0830*/  UIADD3 UR5, UPT, UPT, -UR5, URZ, URZ ;  /* 0x000000ff05057290 */ /* 0x000fd8000fffe1ff */
.L_x_5:
[----:B0-----:R-:W-:-:S06]  /*0840*/  IMAD.WIDE R2, R0, 0x4, R4 ;  /* 0x0000000400027825 */ /* 0x001fcc00078e0204 */
[----:B------:R-:W2:Y:S01]  /*0850*/  LDG.E R2, desc[UR8][R2.64] ;  /* 0x0000000802027981 */ /* 0x000ea2000c1e1900 */
[----:B------:R-:W-:Y:S01]  /*0860*/  UIADD3 UR5, UPT, UPT, UR5, 0x1, URZ ;  /* 0x0000000105057890 */ /* 0x000fe2000fffe0ff */
[----:B------:R-:W-:-:S03]  /*0870*/  IADD3 R0, PT, PT, R0, R19, RZ ;  /* 0x0000001300007210 */ /* 0x000fc60007ffe0ff */
[----:B------:R-:W-:Y:S01]  /*0880*/  UISETP.NE.AND UP0, UPT, UR5, URZ, UPT ;  /* 0x000000ff0500728c */ /* 0x000fe2000bf05270 */
[----:B--2---:R-:W-:-:S08]  /*0890*/  FADD R15, R2, R15 ;  /* 0x0000000f020f7221 */ /* 0x004fd00000000000 */
[----:B------:R-:W-:Y:S05]  /*08a0*/  BRA.U UP0, `(.L_x_5) ;  /* 0xfffffffd00e47547 */ /* 0x000fea000b83ffff */
.L_x_0:
[----:B------:R-:W-:Y:S01]  /*08b0*/  I2FP.F32.S32 R4, UR7 ;  /* 0x0000000700047c45 */ /* 0x000fe20008201400 */
[----:B------:R-:W-:Y:S03]  /*08c0*/  BSSY.RECONVERGENT B0, `(.L_x_6) ;  /* 0x000000d000007945 */ /* 0x000fe60003800200 */
[----:B------:R-:W0:Y:S08]  /*08d0*/  MUFU.RCP R3, R4 ;  /* 0x0000000400037308 */ /* 0x000e300000001000 */
[----:B------:R-:W1:Y:S01]  /*08e0*/  FCHK P0, R15, R4 ;  /* 0x000000040f007302 */ /* 0x000e620000000000 */
[----:B0-----:R-:W-:-:S04]  /*08f0*/  FFMA R0, -R4, R3, 1 ;  /* 0x3f80000004007423 */ /* 0x001fc80000000103 */
[----:B------:R-:W-:-:S04]  /*0900*/  FFMA R0, R3, R0, R3 ;  /* 0x0000000003007223 */ /* 0x000fc80000000003 */
[----:B------:R-:W-:-:S04]  /*0910*/  FFMA R3, R0, R15, RZ ;  /* 0x0000000f00037223 */ /* 0x000fc800000000ff */
[----:B------:R-:W-:-:S04]  /*0920*/  FFMA R2, -R4, R3, R15 ;  /* 0x0000000304027223 */ /* 0x000fc8000000010f */
[----:B------:R-:W-:Y:S01]  /*0930*/  FFMA R5, R0, R2, R3 ;  /* 0x0000000200057223 */ /* 0x000fe20000000003 */
[----:B-1----:R-:W-:Y:S06]  /*0940*/  @!P0 BRA `(.L_x_7) ;  /* 0x0000000000108947 */ /* 0x002fec0003800000 */
[----:B------:R-:W-:Y:S02]  /*0950*/  MOV R3, R15 ;  /* 0x0000000f00037202 */ /* 0x000fe40000000f00 */
[----:B------:R-:W-:-:S07]  /*0960*/  MOV R2, 0x980 ;  /* 0x0000098000027802 */ /* 0x000fce0000000f00 */
[----:B------:R-:W-:Y:S05]  /*0970*/  CALL.REL.NOINC `($__internal_0_$__cuda_sm3x_div_rn_noftz_f32_slowpath) ;  /* 0x0000000000187944 */ /* 0x000fea0003c00000 */
[----:B------:R-:W-:-:S07]  /*0980*/  MOV R5, R0 ;  /* 0x0000000000057202 */ /* 0x000fce0000000f00 */
.L_x_7:
[----:B------:R-:W-:Y:S05]  /*0990*/  BSYNC.RECONVERGENT B0 ;  /* 0x0000000000007941 */ /* 0x000fea0003800200 */
.L_x_6:
[----:B------:R-:W0:Y:S02]  /*09a0*/  LDC.64 R2, c[0x0][0x388] ;  /* 0x0000e200ff027b82 */ /* 0x000e240000000a00 */
[----:B0-----:R-:W-:-:S05]  /*09b0*/  IMAD.WIDE R14, R14, 0x4, R2 ;  /* 0x000000040e0e7825 */ /* 0x001fca00078e0202 */
[----:B------:R-:W-:Y:S01]  /*09c0*/  STG.E desc[UR8][R14.64], R5 ;  /* 0x000000050e007986 */ /* 0x000fe2000c101908 */
[----:B------:R-:W-:Y:S05]  /*09d0*/  EXIT ;  /* 0x000000000000794d */ /* 0x000fea0003800000 */
        .weak           $__internal_0_$__cuda_sm3x_div_rn_noftz_f32_slowpath
        .type           $__internal_0_$__cuda_sm3x_div_rn_noftz_f32_slowpath,@function
        .size           $__internal_0_$__cuda_sm3x_div_rn_noftz_f32_slowpath,(.L_x_42 - $__internal_0_$__cuda_sm3x_div_rn_noftz_f32_slowpath)
$__internal_0_$__cuda_sm3x_div_rn_noftz_f32_slowpath:
[----:B------:R-:W-:Y:S01]  /*09e0*/  SHF.R.U32.HI R5, RZ, 0x17, R4 ;  /* 0x00000017ff057819 */ /* 0x000fe20000011604 */
[----:B------:R-:W-:Y:S01]  /*09f0*/  BSSY.RECONVERGENT B1, `(.L_x_8) ;  /* 0x0000063000017945 */ /* 0x000fe20003800200 */
[----:B------:R-:W-:Y:S02]  /*0a00*/  SHF.R.U32.HI R0, RZ, 0x17, R3 ;  /* 0x00000017ff007819 */ /* 0x000fe40000011603 */
[----:B------:R-:W-:Y:S02]  /*0a10*/  LOP3.LUT R5, R5, 0xff, RZ, 0xc0, !PT ;  /* 0x000000ff05057812 */ /* 0x000fe400078ec0ff */
[----:B------:R-:W-:Y:S02]  /*0a20*/  LOP3.LUT R10, R0, 0xff, RZ, 0xc0, !PT ;  /* 0x000000ff000a7812 */ /* 0x000fe400078ec0ff */
[----:B------:R-:W-:Y:S02]  /*0a30*/  IADD3 R7, PT, PT, R5, -0x1, RZ ;  /* 0xffffffff05077810 */ /* 0x000fe40007ffe0ff */
[----:B------:R-:W-:-:S02]  /*0a40*/  IADD3 R8, PT, PT, R10, -0x1, RZ ;  /* 0xffffffff0a087810 */ /* 0x000fc40007ffe0ff */
[----:B------:R-:W-:-:S04]  /*0a50*/  ISETP.GT.U32.AND P0, PT, R7, 0xfd, PT ;  /* 0x000000fd0700780c */ /* 0x000fc80003f04070 */
[----:B------:R-:W-:-:S13]  /*0a60*/  ISETP.GT.U32.OR P0, PT, R8, 0xfd, P0 ;  /* 0x000000fd0800780c */ /* 0x000fda0000704470 */
[----:B------:R-:W-:Y:S01]  /*0a70*/  @!P0 MOV R6, RZ ;  /* 0x000000ff00068202 */ /* 0x000fe20000000f00 */
[----:B------:R-:W-:Y:S06]  /*0a80*/  @!P0 BRA `(.L_x_9) ;  /* 0x0000000000608947 */ /* 0x000fec0003800000 */
[----:B------:R-:W-:Y:S02]  /*0a90*/  FSETP.GTU.FTZ.AND P0, PT, |R3|, +INF , PT ;  /* 0x7f8000000300780b */ /* 0x000fe40003f1c200 */
[----:B------:R-:W-:Y:S02]  /*0aa0*/  FSETP.GTU.FTZ.AND P1, PT, |R4|, +INF , PT ;  /* 0x7f8000000400780b */ /* 0x000fe40003f3c200 */
[----:B------:R-:W-:Y:S02]  /*0ab0*/  MOV R0, R4 ;  /* 0x0000000400007202 */ /* 0x000fe40000000f00 */
[----:B------:R-:W-:-:S13]  /*0ac0*/  PLOP3.LUT P0, PT, P0, P1, PT, 0xf8, 0x8f ;  /* 0x00000000008f781c */ /* 0x000fda0000703f70 */
[----:B------:R-:W-:Y:S05]  /*0ad0*/  @P0 BRA `(.L_x_10) ;  /* 0x00000004004c0947 */ /* 0x000fea0003800000 */
[----:B------:R-:W-:-:S13]  /*0ae0*/  LOP3.LUT P0, RZ, R4, 0x7fffffff, R3, 0xc8, !PT ;  /* 0x7fffffff04ff7812 */ /* 0x000fda000780c803 */
[----:B------:R-:W-:Y:S05]  /*0af0*/  @!P0 BRA `(.L_x_11) ;  /* 0x00000004003c8947 */ /* 0x000fea0003800000 */
[C---:B------:R-:W-:Y:S02]  /*0b00*/  FSETP.NEU.FTZ.AND P2, PT, |R3|.reuse, +INF , PT ;  /* 0x7f8000000300780b */ /* 0x040fe40003f5d200 */
[----:B------:R-:W-:Y:S02]  /*0b10*/  FSETP.NEU.FTZ.AND P1, PT, |R0|, +INF , PT ;  /* 0x7f8000000000780b */ /* 0x000fe40003f3d200 */
[----:B------:R-:W-:-:S11]  /*0b20*/  FSETP.NEU.FTZ.AND P0, PT, |R3|, +INF , PT ;  /* 0x7f8000000300780b */ /* 0x000fd60003f1d200 */
[----:B------:R-:W-:Y:S05]  /*0b30*/  @!P1 BRA !P2, `(.L_x_11) ;  /* 0x00000004002c9947 */ /* 0x000fea0005000000 */
[----:B------:R-:W-:-:S04]  /*0b40*/  LOP3.LUT P2, RZ, R3, 0x7fffffff, RZ, 0xc0, !PT ;  /* 0x7fffffff03ff7812 */ /* 0x000fc8000784c0ff */
[----:B------:R-:W-:-:S13]  /*0b50*/  PLOP3.LUT P1, PT, P1, P2, PT, 0x2f, 0xf2 ;  /* 0x0000000000f2781c */ /* 0x000fda0000f24577 */
[----:B------:R-:W-:Y:S05]  /*0b60*/  @P1 BRA `(.L_x_12) ;  /* 0x0000000400181947 */ /* 0x000fea0003800000 */
[----:B------:R-:W-:-:S04]  /*0b70*/  LOP3.LUT P1, RZ, R4, 0x7fffffff, RZ, 0xc0, !PT ;  /* 0x7fffffff04ff7812 */ /* 0x000fc8000782c0ff */
[----:B------:R-:W-:-:S13]  /*0b80*/  PLOP3.LUT P0, PT, P0, P1, PT, 0x2f, 0xf2 ;  /* 0x0000000000f2781c */ /* 0x000fda0000702577 */
[----:B------:R-:W-:Y:S05]  /*0b90*/  @P0 BRA `(.L_x_13) ;  /* 0x0000000400000947 */ /* 0x000fea0003800000 */
[----:B------:R-:W-:Y:S02]  /*0ba0*/  ISETP.GE.AND P0, PT, R8, RZ, PT ;  /* 0x000000ff0800720c */ /* 0x000fe40003f06270 */
[----:B------:R-:W-:-:S11]  /*0bb0*/  ISETP.GE.AND P1, PT, R7, RZ, PT ;  /* 0x000000ff0700720c */ /* 0x000fd60003f26270 */
[----:B------:R-:W-:Y:S01]  /*0bc0*/  @P0 MOV R6, RZ ;  /* 0x000000ff00060202 */ /* 0x000fe20000000f00 */
[----:B------:R-:W-:Y:S01]  /*0bd0*/  @!P0 FFMA R3, R3, 1.84467440737095516160e+19, RZ ;  /* 0x5f80000003038823 */ /* 0x000fe200000000ff */
[----:B------:R-:W-:Y:S01]  /*0be0*/  @!P0 MOV R6, 0xffffffc0 ;  /* 0xffffffc000068802 */ /* 0x000fe20000000f00 */
[----:B------:R-:W-:-:S03]  /*0bf0*/  @!P1 FFMA R4, R0, 1.84467440737095516160e+19, RZ ;  /* 0x5f80000000049823 */ /* 0x000fc600000000ff */
[----:B------:R-:W-:-:S07]  /*0c00*/  @!P1 IADD3 R6, PT, PT, R6, 0x40, RZ ;  /* 0x0000004006069810 */ /* 0x000fce0007ffe0ff */
.L_x_9:
[----:B------:R-:W-:Y:S01]  /*0c10*/  LEA R7, R5, 0xc0800000, 0x17 ;  /* 0xc080000005077811 */ /* 0x000fe200078eb8ff */
[----:B------:R-:W-:Y:S03]  /*0c20*/  BSSY.RECONVERGENT B2, `(.L_x_14) ;  /* 0x0000036000027945 */ /* 0x000fe60003800200 */
[----:B------:R-:W-:Y:S02]  /*0c30*/  IADD3 R7, PT, PT, -R7, R4, RZ ;  /* 0x0000000407077210 */ /* 0x000fe40007ffe1ff */
[----:B------:R-:W-:Y:S02]  /*0c40*/  IADD3 R4, PT, PT, R10, -0x7f, RZ ;  /* 0xffffff810a047810 */ /* 0x000fe40007ffe0ff */
[----:B------:R-:W0:Y:S01]  /*0c50*/  MUFU.RCP R8, R7 ;  /* 0x0000000700087308 */ /* 0x000e220000001000 */
[----:B------:R-:W-:Y:S01]  /*0c60*/  FADD.FTZ R9, -R7, -RZ ;  /* 0x800000ff07097221 */ /* 0x000fe20000010100 */
[C---:B------:R-:W-:Y:S01]  /*0c70*/  IADD3 R5, PT, PT, R4.reuse, 0x7f, -R5 ;  /* 0x0000007f04057810 */ /* 0x040fe20007ffe805 */
[----:B------:R-:W-:-:S03]  /*0c80*/  IMAD R0, R4, -0x800000, R3 ;  /* 0xff80000004007824 */ /* 0x000fc600078e0203 */
[----:B------:R-:W-:Y:S01]  /*0c90*/  IADD3 R5, PT, PT, R5, R6, RZ ;  /* 0x0000000605057210 */ /* 0x000fe20007ffe0ff */
[----:B0-----:R-:W-:-:S04]  /*0ca0*/  FFMA R11, R8, R9, 1 ;  /* 0x3f800000080b7423 */ /* 0x001fc80000000009 */
[----:B------:R-:W-:-:S04]  /*0cb0*/  FFMA R10, R8, R11, R8 ;  /* 0x0000000b080a7223 */ /* 0x000fc80000000008 */
[----:B------:R-:W-:-:S04]  /*0cc0*/  FFMA R3, R0, R10, RZ ;  /* 0x0000000a00037223 */ /* 0x000fc800000000ff */
[----:B------:R-:W-:-:S04]  /*0cd0*/  FFMA R8, R9, R3, R0 ;  /* 0x0000000309087223 */ /* 0x000fc80000000000 */
[----:B------:R-:W-:-:S04]  /*0ce0*/  FFMA R11, R10, R8, R3 ;  /* 0x000000080a0b7223 */ /* 0x000fc80000000003 */
[----:B------:R-:W-:-:S04]  /*0cf0*/  FFMA R8, R9, R11, R0 ;  /* 0x0000000b09087223 */ /* 0x000fc80000000000 */
[----:B------:R-:W-:-:S05]  /*0d00*/  FFMA R0, R10, R8, R11 ;  /* 0x000000080a007223 */ /* 0x000fca000000000b */
[----:B------:R-:W-:-:S04]  /*0d10*/  SHF.R.U32.HI R3, RZ, 0x17, R0 ;  /* 0x00000017ff037819 */ /* 0x000fc80000011600 */
[----:B------:R-:W-:-:S04]  /*0d20*/  LOP3.LUT R3, R3, 0xff, RZ, 0xc0, !PT ;  /* 0x000000ff03037812 */ /* 0x000fc800078ec0ff */
[----:B------:R-:W-:-:S04]  /*0d30*/  IADD3 R7, PT, PT, R3, R5, RZ ;  /* 0x0000000503077210 */ /* 0x000fc80007ffe0ff */
[----:B------:R-:W-:-:S04]  /*0d40*/  IADD3 R3, PT, PT, R7, -0x1, RZ ;  /* 0xffffffff07037810 */ /* 0x000fc80007ffe0ff */
[----:B------:R-:W-:-:S13]  /*0d50*/  ISETP.GE.U32.AND P0, PT, R3, 0xfe, PT ;  /* 0x000000fe0300780c */ /* 0x000fda0003f06070 */
[----:B------:R-:W-:Y:S05]  /*0d60*/  @!P0 BRA `(.L_x_15) ;  /* 0x0000000000808947 */ /* 0x000fea0003800000 */
[----:B------:R-:W-:-:S13]  /*0d70*/  ISETP.GT.AND P0, PT, R7, 0xfe, PT ;  /* 0x000000fe0700780c */ /* 0x000fda0003f04270 */
[----:B------:R-:W-:Y:S05]  /*0d80*/  @P0 BRA `(.L_x_16) ;  /* 0x00000000006c0947 */ /* 0x000fea0003800000 */
[----:B------:R-:W-:-:S13]  /*0d90*/  ISETP.GE.AND P0, PT, R7, 0x1, PT ;  /* 0x000000010700780c */ /* 0x000fda0003f06270 */
[----:B------:R-:W-:Y:S05]  /*0da0*/  @P0 BRA `(.L_x_17) ;  /* 0x0000000000740947 */ /* 0x000fea0003800000 */
[----:B------:R-:W-:Y:S02]  /*0db0*/  ISETP.GE.AND P0, PT, R7, -0x18, PT ;  /* 0xffffffe80700780c */ /* 0x000fe40003f06270 */
[----:B------:R-:W-:-:S11]  /*0dc0*/  LOP3.LUT R0, R0, 0x80000000, RZ, 0xc0, !PT ;  /* 0x8000000000007812 */ /* 0x000fd600078ec0ff */
[----:B------:R-:W-:Y:S05]  /*0dd0*/  @!P0 BRA `(.L_x_17) ;  /* 0x0000000000688947 */ /* 0x000fea0003800000 */
[CCC-:B------:R-:W-:Y:S01]  /*0de0*/  FFMA.RZ R3, R10.reuse, R8.reuse, R11.reuse ;  /* 0x000000080a037223 */ /* 0x1c0fe2000000c00b */
[C---:B------:R-:W-:Y:S01]  /*0df0*/  IADD3 R6, PT, PT, R7.reuse, 0x20, RZ ;  /* 0x0000002007067810 */ /* 0x040fe20007ffe0ff */
[CCC-:B------:R-:W-:Y:S01]  /*0e00*/  FFMA.RM R4, R10.reuse, R8.reuse, R11.reuse ;  /* 0x000000080a047223 */ /* 0x1c0fe2000000400b */
[----:B------:R-:W-:Y:S02]  /*0e10*/  ISETP.NE.AND P2, PT, R7, RZ, PT ;  /* 0x000000ff0700720c */ /* 0x000fe40003f45270 */
[----:B------:R-:W-:Y:S01]  /*0e20*/  LOP3.LUT R5, R3, 0x7fffff, RZ, 0xc0, !PT ;  /* 0x007fffff03057812 */ /* 0x000fe200078ec0ff */
[----:B------:R-:W-:Y:S01]  /*0e30*/  FFMA.RP R3, R10, R8, R11 ;  /* 0x000000080a037223 */ /* 0x000fe2000000800b */
[----:B------:R-:W-:Y:S02]  /*0e40*/  ISETP.NE.AND P1, PT, R7, RZ, PT ;  /* 0x000000ff0700720c */ /* 0x000fe40003f25270 */
[----:B------:R-:W-:Y:S02]  /*0e50*/  LOP3.LUT R5, R5, 0x800000, RZ, 0xfc, !PT ;  /* 0x0080000005057812 */ /* 0x000fe400078efcff */
[----:B------:R-:W-:-:S02]  /*0e60*/  IADD3 R7, PT, PT, -R7, RZ, RZ ;  /* 0x000000ff07077210 */ /* 0x000fc40007ffe1ff */
[----:B------:R-:W-:Y:S02]  /*0e70*/  SHF.L.U32 R6, R5, R6, RZ ;  /* 0x0000000605067219 */ /* 0x000fe400000006ff */
[----:B------:R-:W-:Y:S02]  /*0e80*/  FSETP.NEU.FTZ.AND P0, PT, R3, R4, PT ;  /* 0x000000040300720b */ /* 0x000fe40003f1d000 */
[----:B------:R-:W-:Y:S02]  /*0e90*/  SEL R4, R7, RZ, P2 ;  /* 0x000000ff07047207 */ /* 0x000fe40001000000 */
[----:B------:R-:W-:Y:S02]  /*0ea0*/  ISETP.NE.AND P1, PT, R6, RZ, P1 ;  /* 0x000000ff0600720c */ /* 0x000fe40000f25270 */
[----:B------:R-:W-:Y:S02]  /*0eb0*/  SHF.R.U32.HI R4, RZ, R4, R5 ;  /* 0x00000004ff047219 */ /* 0x000fe40000011605 */
[----:B------:R-:W-:-:S02]  /*0ec0*/  PLOP3.LUT P0, PT, P0, P1, PT, 0xf8, 0x8f ;  /* 0x00000000008f781c */ /* 0x000fc40000703f70 */
[----:B------:R-:W-:Y:S02]  /*0ed0*/  SHF.R.U32.HI R6, RZ, 0x1, R4 ;  /* 0x00000001ff067819 */ /* 0x000fe40000011604 */
[----:B------:R-:W-:-:S04]  /*0ee0*/  SEL R3, RZ, 0x1, !P0 ;  /* 0x00000001ff037807 */ /* 0x000fc80004000000 */
[----:B------:R-:W-:-:S04]  /*0ef0*/  LOP3.LUT R3, R3, 0x1, R6, 0xf8, !PT ;  /* 0x0000000103037812 */ /* 0x000fc800078ef806 */
[----:B------:R-:W-:-:S04]  /*0f00*/  LOP3.LUT R3, R3, R4, RZ, 0xc0, !PT ;  /* 0x0000000403037212 */ /* 0x000fc800078ec0ff */
[----:B------:R-:W-:-:S04]  /*0f10*/  IADD3 R3, PT, PT, R6, R3, RZ ;  /* 0x0000000306037210 */ /* 0x000fc80007ffe0ff */
[----:B------:R-:W-:Y:S01]  /*0f20*/  LOP3.LUT R0, R3, R0, RZ, 0xfc, !PT ;  /* 0x0000000003007212 */ /* 0x000fe200078efcff */
[----:B------:R-:W-:Y:S06]  /*0f30*/  BRA `(.L_x_17) ;  /* 0x0000000000107947 */ /* 0x000fec0003800000 */
.L_x_16:
[----:B------:R-:W-:-:S04]  /*0f40*/  LOP3.LUT R0, R0, 0x80000000, RZ, 0xc0, !PT ;  /* 0x8000000000007812 */ /* 0x000fc800078ec0ff */
[----:B------:R-:W-:Y:S01]  /*0f50*/  LOP3.LUT R0, R0, 0x7f800000, RZ, 0xfc, !PT ;  /* 0x7f80000000007812 */ /* 0x000fe200078efcff */
[----:B------:R-:W-:Y:S06]  /*0f60*/  BRA `(.L_x_17) ;  /* 0x0000000000047947 */ /* 0x000fec0003800000 */
.L_x_15:
[----:B------:R-:W-:-:S07]  /*0f70*/  LEA R0, R5, R0, 0x17 ;  /* 0x0000000005007211 */ /* 0x000fce00078eb8ff */
.L_x_17:
[----:B------:R-:W-:Y:S05]  /*0f80*/  BSYNC.RECONVERGENT B2 ;  /* 0x0000000000027941 */ /* 0x000fea0003800200 */
.L_x_14:
[----:B------:R-:W-:Y:S05]  /*0f90*/  BRA `(.L_x_18) ;  /* 0x0000000000207947 */ /* 0x000fea0003800000 */
.L_x_13:
[----:B------:R-:W-:-:S04]  /*0fa0*/  LOP3.LUT R0, R4, 0x80000000, R3, 0x48, !PT ;  /* 0x8000000004007812 */ /* 0x000fc800078e4803 */
[----:B------:R-:W-:Y:S01]  /*0fb0*/  LOP3.LUT R0, R0, 0x7f800000, RZ, 0xfc, !PT ;  /* 0x7f80000000007812 */ /* 0x000fe200078efcff */
[----:B------:R-:W-:Y:S06]  /*0fc0*/  BRA `(.L_x_18) ;  /* 0x0000000000147947 */ /* 0x000fec0003800000 */
.L_x_12:
[----:B------:R-:W-:Y:S01]  /*0fd0*/  LOP3.LUT R0, R4, 0x80000000, R3, 0x48, !PT ;  /* 0x8000000004007812 */ /* 0x000fe200078e4803 */
[----:B------:R-:W-:Y:S06]  /*0fe0*/  BRA `(.L_x_18) ;  /* 0x00000000000c7947 */ /* 0x000fec0003800000 */
.L_x_11:
[----:B------:R-:W0:Y:S01]  /*0ff0*/  MUFU.RSQ R0, -QNAN ;  /* 0xffc0000000007908 */ /* 0x000e220000001400 */
[----:B------:R-:W-:Y:S05]  /*1000*/  BRA `(.L_x_18) ;  /* 0x0000000000047947 */ /* 0x000fea0003800000 */
.L_x_10:
[----:B------:R-:W-:-:S07]  /*1010*/  FADD.FTZ R0, R3, R0 ;  /* 0x0000000003007221 */ /* 0x000fce0000010000 */
.L_x_18:
[----:B------:R-:W-:Y:S05]  /*1020*/  BSYNC.RECONVERGENT B1 ;  /* 0x0000000000017941 */ /* 0x000fea0003800200 */
.L_x_8:
[----:B------:R-:W-:-:S04]  /*1030*/  HFMA2 R3, -RZ, RZ, 0, 0 ;  /* 0x00000000ff037431 */ /* 0x000fc800000001ff */
[----:B0-----:R-:W-:Y:S05]  /*1040*/  RET.REL.NODEC R2 `(_Z28dense_backward_biases_kernelPKfPfii) ;  /* 0xffffffec02ec7950 */ /* 0x001fea0003c3ffff */
.L_x_19:
[----:B------:R-:W-:-:S00]  /*1050*/  BRA `(.L_x_19) ;  /* 0xfffffffc00fc7947 */ /* 0x000fc0000383ffff */
[----:B------:R-:W-:-:S00]  /*1060*/  NOP ;  /* 0x0000000000007918 */ /* 0x000fc00000000000 */
        /* <DEDUP_REMOVED lines=9> */
.L_x_42:


//--------------------- .text._Z27dense_backward_input_kernelPKfS0_Pfiii --------------------------
	.section	.text._Z27dense_backward_input_kernelPKfS0_Pfiii,"ax",@progbits
	.align	128
        .global         _Z27dense_backward_input_kernelPKfS0_Pfiii
        .type           _Z27dense_backward_input_kernelPKfS0_Pfiii,@function
        .size           _Z27dense_backward_input_kernelPKfS0_Pfiii,(.L_x_45 - _Z27dense_backward_input_kernelPKfS0_Pfiii)
        .other          _Z27dense_backward_input_kernelPKfS0_Pfiii,@"STO_CUDA_ENTRY STV_DEFAULT"
_Z27dense_backward_input_kernelPKfS0_Pfiii:
.text._Z27dense_backward_input_kernelPKfS0_Pfiii:
[----:B------:R-:W-:Y:S01]  /*0000*/  LDC R1, c[0x0][0x37c] ;  /* 0x0000df00ff017b82 */ /* 0x000fe20000000800 */
[----:B------:R-:W0:Y:S01]  /*0010*/  S2R R17, SR_TID.Y ;  /* 0x0000000000117919 */ /* 0x000e220000002200 */
[----:B------:R-:W1:Y:S06]  /*0020*/  LDCU UR10, c[0x0][0x3a0] ;  /* 0x00007400ff0a77ac */ /* 0x000e6c0008000800 */
[----:B------:R-:W0:Y:S01]  /*0030*/  LDC R19, c[0x0][0x364] ;  /* 0x0000d900ff137b82 */ /* 0x000e220000000800 */
[----:B------:R-:W-:Y:S01]  /*0040*/  HFMA2 R23, -RZ, RZ, 0, 0 ;  /* 0x00000000ff177431 */ /* 0x000fe200000001ff */
[----:B------:R-:W2:Y:S01]  /*0050*/  S2R R16, SR_TID.X ;  /* 0x0000000000107919 */ /* 0x000ea20000002100 */
[----:B------:R-:W3:Y:S05]  /*0060*/  LDCU.64 UR8, c[0x0][0x358] ;  /* 0x00006b00ff0877ac */ /* 0x000eea0008000a00 */
[----:B------:R-:W0:Y:S08]  /*0070*/  S2UR UR4, SR_CTAID.Y ;  /* 0x00000000000479c3 */ /* 0x000e300000002600 */
[----:B------:R-:W2:Y:S01]  /*0080*/  S2UR UR5, SR_CTAID.X ;  /* 0x00000000000579c3 */ /* 0x000ea20000002500 */
[----:B-1----:R-:W-:-:S07]  /*0090*/  UISETP.GE.AND UP0, UPT, UR10, 0x1, UPT ;  /* 0x000000010a00788c */ /* 0x002fce000bf06270 */
[----:B------:R-:W2:Y:S01]  /*00a0*/  LDC R18, c[0x0][0x360] ;  /* 0x0000d800ff127b82 */ /* 0x000ea20000000800 */
[----:B0-----:R-:W-:Y:S02]  /*00b0*/  IMAD R19, R19, UR4, R17 ;  /* 0x0000000413137c24 */ /* 0x001fe4000f8e0211 */
[----:B--2---:R-:W-:Y:S01]  /*00c0*/  IMAD R18, R18, UR5, R16 ;  /* 0x0000000512127c24 */ /* 0x004fe2000f8e0210 */
[----:B---3--:R-:W-:Y:S06]  /*00d0*/  BRA.U !UP0, `(.L_x_20) ;  /* 0x0000000508c87547 */ /* 0x008fec000b800000 */
[----:B------:R-:W0:Y:S01]  /*00e0*/  S2UR UR7, SR_CgaCtaId ;  /* 0x00000000000779c3 */ /* 0x000e220000008800 */
[----:B------:R-:W1:Y:S01]  /*00f0*/  LDCU UR11, c[0x0][0x39c] ;  /* 0x00007380ff0b77ac */ /* 0x000e620008000800 */
[----:B------:R-:W-:Y:S01]  /*0100*/  MOV R23, RZ ;  /* 0x000000ff00177202 */ /* 0x000fe20000000f00 */
[----:B------:R-:W-:Y:S01]  /*0110*/  IMAD R6, R19, UR10, R16 ;  /* 0x0000000a13067c24 */ /* 0x000fe2000f8e0210 */
[----:B------:R-:W-:Y:S01]  /*0120*/  UMOV UR5, 0x400 ;  /* 0x0000040000057882 */ /* 0x000fe20000000000 */
[----:B------:R-:W-:-:S03]  /*0130*/  UIADD3 UR4, UPT, UPT, UR10, 0x1f, URZ ;  /* 0x0000001f0a047890 */ /* 0x000fc6000fffe0ff */
[----:B------:R-:W2:Y:S01]  /*0140*/  LDC R0, c[0x0][0x39c] ;  /* 0x0000e700ff007b82 */ /* 0x000ea20000000800 */
[----:B------:R-:W-:Y:S02]  /*0150*/  UIADD3 UR6, UPT, UPT, UR5, 0x1000, URZ ;  /* 0x0000100005067890 */ /* 0x000fe4000fffe0ff */
[----:B------:R-:W-:Y:S01]  /*0160*/  USHF.R.U32.HI UR4, URZ, 0x5, UR4 ;  /* 0x00000005ff047899 */ /* 0x000fe20008011604 */
[----:B------:R-:W3:Y:S04]  /*0170*/  LDCU UR13, c[0x0][0x3a0] ;  /* 0x00007400ff0d77ac */ /* 0x000ee80008000800 */
[----:B------:R-:W4:Y:S01]  /*0180*/  LDC.64 R20, c[0x0][0x380] ;  /* 0x0000e000ff147b82 */ /* 0x000f220000000a00 */
[----:B------:R-:W2:Y:S01]  /*0190*/  LDCU UR12, c[0x0][0x398] ;  /* 0x00007300ff0c77ac */ /* 0x000ea20008000800 */
[----:B-1----:R-:W-:Y:S01]  /*01a0*/  IMAD R7, R17, UR11, R18 ;  /* 0x0000000b11077c24 */ /* 0x002fe2000f8e0212 */
[----:B------:R-:W-:-:S02]  /*01b0*/  UIADD3 UR4, UPT, UPT, -UR4, URZ, URZ ;  /* 0x000000ff04047290 */ /* 0x000fc4000fffe1ff */
[----:B0-----:R-:W-:Y:S02]  /*01c0*/  ULEA UR5, UR7, UR5, 0x18 ;  /* 0x0000000507057291 */ /* 0x001fe4000f8ec0ff */
[----:B------:R-:W-:-:S04]  /*01d0*/  ULEA UR6, UR7, UR6, 0x18 ;  /* 0x0000000607067291 */ /* 0x000fc8000f8ec0ff */
[C---:B------:R-:W-:Y:S02]  /*01e0*/  LEA R5, R17.reuse, UR5, 0x7 ;  /* 0x0000000511057c11 */ /* 0x040fe4000f8e38ff */
[C---:B------:R-:W-:Y:S02]  /*01f0*/  LEA R2, R16.reuse, UR6, 0x2 ;  /* 0x0000000610027c11 */ /* 0x040fe4000f8e10ff */
[----:B------:R-:W-:Y:S02]  /*0200*/  LEA R4, R16, R5, 0x2 ;  /* 0x0000000510047211 */ /* 0x000fe400078e10ff */
[----:B---3--:R-:W-:-:S07]  /*0210*/  LEA R3, R17, R2, 0x7 ;  /* 0x0000000211037211 */ /* 0x008fce00078e38ff */
.L_x_21:
[----:B------:R-:W-:Y:S01]  /*0220*/  ISETP.GE.AND P0, PT, R17, UR13, PT ;  /* 0x0000000d11007c0c */ /* 0x000fe2000bf06270 */
[----:B------:R-:W-:Y:S01]  /*0230*/  HFMA2 R22, -RZ, RZ, 0, 0 ;  /* 0x00000000ff167431 */ /* 0x000fe200000001ff */
[----:B------:R-:W-:Y:S01]  /*0240*/  ISETP.GE.AND P1, PT, R16, UR13, PT ;  /* 0x0000000d10007c0c */ /* 0x000fe2000bf26270 */
[----:B----4-:R-:W-:Y:S01]  /*0250*/  IMAD.WIDE R8, R6, 0x4, R20 ;  /* 0x0000000406087825 */ /* 0x010fe200078e0214 */
[----:B--2---:R-:W-:Y:S02]  /*0260*/  ISETP.GE.OR P0, PT, R18, R0, P0 ;  /* 0x000000001200720c */ /* 0x004fe40000706670 */
[----:B------:R-:W-:Y:S02]  /*0270*/  ISETP.GE.OR P1, PT, R19, UR12, P1 ;  /* 0x0000000c13007c0c */ /* 0x000fe40008f26670 */
[----:B------:R-:W-:-:S09]  /*0280*/  MOV R27, RZ ;  /* 0x000000ff001b7202 */ /* 0x000fd20000000f00 */
[----:B------:R-:W0:Y:S02]  /*0290*/  @!P0 LDC.64 R10, c[0x0][0x388] ;  /* 0x0000e200ff0a8b82 */ /* 0x000e240000000a00 */
[----:B------:R-:W2:Y:S01]  /*02a0*/  @!P1 LDG.E R27, desc[UR8][R8.64] ;  /* 0x00000008081b9981 */ /* 0x000ea2000c1e1900 */
[----:B0-----:R-:W-:-:S05]  /*02b0*/  @!P0 IMAD.WIDE R10, R7, 0x4, R10 ;  /* 0x00000004070a8825 */ /* 0x001fca00078e020a */
[----:B------:R-:W3:Y:S04]  /*02c0*/  @!P0 LDG.E R22, desc[UR8][R10.64] ;  /* 0x000000080a168981 */ /* 0x000ee8000c1e1900 */
[----:B--2---:R-:W-:Y:S04]  /*02d0*/  STS [R4], R27 ;  /* 0x0000001b04007388 */ /* 0x004fe80000000800 */
[----:B---3--:R-:W-:Y:S01]  /*02e0*/  STS [R3], R22 ;  /* 0x0000001603007388 */ /* 0x008fe20000000800 */
[----:B------:R-:W-:Y:S06]  /*02f0*/  BAR.SYNC.DEFER_BLOCKING 0x0 ;  /* 0x0000000000007b1d */ /* 0x000fec0000010000 */
[----:B------:R-:W-:Y:S04]  /*0300*/  LDS R26, [R2] ;  /* 0x00000000021a7984 */ /* 0x000fe80000000800 */
[----:B------:R-:W0:Y:S04]  /*0310*/  LDS.128 R12, [R5] ;  /* 0x00000000050c7984 */ /* 0x000e280000000c00 */
[----:B------:R-:W1:Y:S04]  /*0320*/  LDS R29, [R2+0x80] ;  /* 0x00008000021d7984 */ /* 0x000e680000000800 */
[----:B------:R-:W2:Y:S04]  /*0330*/  LDS R25, [R2+0x100] ;  /* 0x0001000002197984 */ /* 0x000ea80000000800 */
[----:B------:R-:W3:Y:S04]  /*0340*/  LDS R24, [R2+0x180] ;  /* 0x0001800002187984 */ /* 0x000ee80000000800 */
[----:B------:R-:W-:Y:S04]  /*0350*/  LDS.128 R8, [R5+0x10] ;  /* 0x0000100005087984 */ /* 0x000fe80000000c00 */
[----:B------:R-:W-:Y:S01]  /*0360*/  LDS R22, [R2+0x280] ;  /* 0x0002800002167984 */ /* 0x000fe20000000800 */
[----:B0-----:R-:W-:-:S03]  /*0370*/  FFMA R12, R12, R26, R23 ;  /* 0x0000001a0c0c7223 */ /* 0x001fc60000000017 */
[----:B------:R-:W0:Y:S01]  /*0380*/  LDS R23, [R2+0x200] ;  /* 0x0002000002177984 */ /* 0x000e220000000800 */
[----:B-1----:R-:W-:-:S03]  /*0390*/  FFMA R12, R29, R13, R12 ;  /* 0x0000000d1d0c7223 */ /* 0x002fc6000000000c */
[----:B------:R-:W-:Y:S01]  /*03a0*/  LDS R26, [R2+0xb80] ;  /* 0x000b8000021a7984 */ /* 0x000fe20000000800 */
[----:B--2---:R-:W-:-:S03]  /*03b0*/  FFMA R13, R25, R14, R12 ;  /* 0x0000000e190d7223 */ /* 0x004fc6000000000c */
[----:B------:R-:W1:Y:S01]  /*03c0*/  LDS R25, [R2+0x300] ;  /* 0x0003000002197984 */ /* 0x000e620000000800 */
[----:B---3--:R-:W-:-:S03]  /*03d0*/  FFMA R13, R24, R15, R13 ;  /* 0x0000000f180d7223 */ /* 0x008fc6000000000d */
[----:B------:R-:W2:Y:S01]  /*03e0*/  LDS R24, [R2+0x380] ;  /* 0x0003800002187984 */ /* 0x000ea20000000800 */
[----:B0-----:R-:W-:-:S03]  /*03f0*/  FFMA R27, R8, R23, R13 ;  /* 0x00000017081b7223 */ /* 0x001fc6000000000d */
[----:B------:R-:W-:Y:S04]  /*0400*/  LDS R23, [R2+0x400] ;  /* 0x0004000002177984 */ /* 0x000fe80000000800 */
[----:B------:R-:W0:Y:S01]  /*0410*/  LDS.128 R12, [R5+0x20] ;  /* 0x00002000050c7984 */ /* 0x000e220000000c00 */
[----:B------:R-:W-:-:S03]  /*0420*/  FFMA R8, R22, R9, R27 ;  /* 0x0000000916087223 */ /* 0x000fc6000000001b */
[----:B------:R-:W3:Y:S01]  /*0430*/  LDS R22, [R2+0x480] ;  /* 0x0004800002167984 */ /* 0x000ee20000000800 */
[----:B-1----:R-:W-:-:S03]  /*0440*/  FFMA R9, R25, R10, R8 ;  /* 0x0000000a19097223 */ /* 0x002fc60000000008 */
[----:B------:R-:W1:Y:S01]  /*0450*/  LDS R25, [R2+0x500] ;  /* 0x0005000002197984 */ /* 0x000e620000000800 */
[----:B--2---:R-:W-:-:S03]  /*0460*/  FFMA R9, R24, R11, R9 ;  /* 0x0000000b18097223 */ /* 0x004fc60000000009 */
[----:B------:R-:W2:Y:S01]  /*0470*/  LDS R24, [R2+0x580] ;  /* 0x0005800002187984 */ /* 0x000ea20000000800 */
[----:B0-----:R-:W-:-:S03]  /*0480*/  FFMA R27, R12, R23, R9 ;  /* 0x000000170c1b7223 */ /* 0x001fc60000000009 */
[----:B------:R-:W-:Y:S04]  /*0490*/  LDS R23, [R2+0x600] ;  /* 0x0006000002177984 */ /* 0x000fe80000000800 */
[----:B------:R-:W0:Y:S01]  /*04a0*/  LDS.128 R8, [R5+0x30] ;  /* 0x0000300005087984 */ /* 0x000e220000000c00 */
[----:B---3--:R-:W-:-:S03]  /*04b0*/  FFMA R12, R22, R13, R27 ;  /* 0x0000000d160c7223 */ /* 0x008fc6000000001b */
        /* <DEDUP_REMOVED lines=22> */
[----:B------:R-:W-:Y:S04]  /*0620*/  LDS R27, [R2+0xc00] ;  /* 0x000c0000021b7984 */ /* 0x000fe80000000800 */
[----:B------:R-:W-:Y:S01]  /*0630*/  LDS R24, [R2+0xc80] ;  /* 0x000c800002187984 */ /* 0x000fe20000000800 */
[----:B0-----:R-:W-:-:S03]  /*0640*/  FFMA R23, R8, R23, R13 ;  /* 0x0000001708177223 */ /* 0x001fc6000000000d */
[----:B------:R-:W0:Y:S01]  /*0650*/  LDS.128 R12, [R5+0x60] ;  /* 0x00006000050c7984 */ /* 0x000e220000000c00 */
[----:B---3--:R-:W-:-:S03]  /*0660*/  FFMA R22, R22, R9, R23 ;  /* 0x0000000916167223 */ /* 0x008fc60000000017 */
[----:B------:R-:W2:Y:S01]  /*0670*/  LDS R23, [R2+0xd00] ;  /* 0x000d000002177984 */ /* 0x000ea20000000800 */
[----:B-1----:R-:W-:-:S03]  /*0680*/  FFMA R25, R25, R10, R22 ;  /* 0x0000000a19197223 */ /* 0x002fc60000000016 */
[----:B------:R-:W1:Y:S01]  /*0690*/  LDS R22, [R2+0xd80] ;  /* 0x000d800002167984 */ /* 0x000e620000000800 */
[----:B------:R-:W-:-:S03]  /*06a0*/  FFMA R11, R26, R11, R25 ;  /* 0x0000000b1a0b7223 */ /* 0x000fc60000000019 */
[----:B------:R-:W-:Y:S01]  /*06b0*/  LDS R25, [R2+0xe00] ;  /* 0x000e000002197984 */ /* 0x000fe20000000800 */
[----:B0-----:R-:W-:-:S03]  /*06c0*/  FFMA R27, R12, R27, R11 ;  /* 0x0000001b0c1b7223 */ /* 0x001fc6000000000b */
[----:B------:R-:W0:Y:S01]  /*06d0*/  LDS.128 R8, [R5+0x70] ;  /* 0x0000700005087984 */ /* 0x000e220000000c00 */
[----:B------:R-:W-:-:S03]  /*06e0*/  FFMA R24, R24, R13, R27 ;  /* 0x0000000d18187223 */ /* 0x000fc6000000001b */
[----:B------:R-:W3:Y:S04]  /*06f0*/  LDS R27, [R2+0xe80] ;  /* 0x000e8000021b7984 */ /* 0x000ee80000000800 */
[----:B------:R-:W4:Y:S04]  /*0700*/  LDS R13, [R2+0xf00] ;  /* 0x000f0000020d7984 */ /* 0x000f280000000800 */
[----:B------:R-:W5:Y:S01]  /*0710*/  LDS R12, [R2+0xf80] ;  /* 0x000f8000020c7984 */ /* 0x000f620000000800 */
[----:B--2---:R-:W-:Y:S01]  /*0720*/  FFMA R23, R23, R14, R24 ;  /* 0x0000000e17177223 */ /* 0x004fe20000000018 */
[----:B------:R-:W-:-:S03]  /*0730*/  UIADD3 UR4, UPT, UPT, UR4, 0x1, URZ ;  /* 0x0000000104047890 */ /* 0x000fc6000fffe0ff */
[----:B-1----:R-:W-:Y:S01]  /*0740*/  FFMA R15, R22, R15, R23 ;  /* 0x0000000f160f7223 */ /* 0x002fe20000000017 */
[----:B------:R-:W-:Y:S01]  /*0750*/  UISETP.NE.AND UP0, UPT, UR4, URZ, UPT ;  /* 0x000000ff0400728c */ /* 0x000fe2000bf05270 */
[----:B------:R-:W-:Y:S02]  /*0760*/  IADD3 R17, PT, PT, R17, 0x20, RZ ;  /* 0x0000002011117810 */ /* 0x000fe40007ffe0ff */
[----:B------:R-:W-:Y:S02]  /*0770*/  IADD3 R6, PT, PT, R6, 0x20, RZ ;  /* 0x0000002006067810 */ /* 0x000fe40007ffe0ff */
[----:B------:R-:W-:Y:S02]  /*0780*/  IADD3 R16, PT, PT, R16, 0x20, RZ ;  /* 0x0000002010107810 */ /* 0x000fe40007ffe0ff */
[----:B------:R-:W-:Y:S01]  /*0790*/  LEA R7, R0, R7, 0x5 ;  /* 0x0000000700077211 */ /* 0x000fe200078e28ff */
[----:B0-----:R-:W-:-:S04]  /*07a0*/  FFMA R8, R8, R25, R15 ;  /* 0x0000001908087223 */ /* 0x001fc8000000000f */
[----:B---3--:R-:W-:-:S04]  /*07b0*/  FFMA R8, R27, R9, R8 ;  /* 0x000000091b087223 */ /* 0x008fc80000000008 */
[----:B----4-:R-:W-:-:S04]  /*07c0*/  FFMA R13, R13, R10, R8 ;  /* 0x0000000a0d0d7223 */ /* 0x010fc80000000008 */
[----:B-----5:R-:W-:Y:S01]  /*07d0*/  FFMA R23, R12, R11, R13 ;  /* 0x0000000b0c177223 */ /* 0x020fe2000000000d */
[----:B------:R-:W-:Y:S06]  /*07e0*/  BAR.SYNC.DEFER_BLOCKING 0x0 ;  /* 0x0000000000007b1d */ /* 0x000fec0000010000 */
[----:B------:R-:W-:Y:S05]  /*07f0*/  BRA.U UP0, `(.L_x_21) ;  /* 0xfffffff900887547 */ /* 0x000fea000b83ffff */
.L_x_20:
[----:B------:R-:W0:Y:S02]  /*0800*/  LDCU.64 UR4, c[0x0][0x398] ;  /* 0x00007300ff0477ac */ /* 0x000e240008000a00 */
[----:B0-----:R-:W-:-:S04]  /*0810*/  ISETP.GE.AND P0, PT, R18, UR5, PT ;  /* 0x0000000512007c0c */ /* 0x001fc8000bf06270 */
[----:B------:R-:W-:-:S13]  /*0820*/  ISETP.GE.OR P0, PT, R19, UR4, P0 ;  /* 0x0000000413007c0c */ /* 0x000fda0008706670 */
[----:B------:R-:W-:Y:S05]  /*0830*/  @P0 EXIT ;  /* 0x000000000000094d */ /* 0x000fea0003800000 */
[----:B------:R-:W0:Y:S01]  /*0840*/  LDC.64 R2, c[0x0][0x390] ;  /* 0x0000e400ff027b82 */ /* 0x000e220000000a00 */
[----:B------:R-:W-:-:S04]  /*0850*/  IMAD R19, R19, UR5, R18 ;  /* 0x0000000513137c24 */ /* 0x000fc8000f8e0212 */
[----:B0-----:R-:W-:-:S05]  /*0860*/  IMAD.WIDE R2, R19, 0x4, R2 ;  /* 0x0000000413027825 */ /* 0x001fca00078e0202 */
[----:B------:R-:W-:Y:S01]  /*0870*/  STG.E desc[UR8][R2.64], R23 ;  /* 0x0000001702007986 */ /* 0x000fe2000c101908 */
[----:B------:R-:W-:Y:S05]  /*0880*/  EXIT ;  /* 0x000000000000794d */ /* 0x000fea0003800000 */
.L_x_22:
        /* <DEDUP_REMOVED lines=15> */
.L_x_45:


//--------------------- .text._Z29dense_backward_weights_kernelPKfS0_Pfiii --------------------------
	.section	.text._Z29dense_backward_weights_kernelPKfS0_Pfiii,"ax",@progbits
	.align	128
        .global         _Z29dense_backward_weights_kernelPKfS0_Pfiii
        .type           _Z29dense_backward_weights_kernelPKfS0_Pfiii,@function
        .size           _Z29dense_backward_weights_kernelPKfS0_Pfiii,(.L_x_43 - _Z29dense_backward_weights_kernelPKfS0_Pfiii)
        .other          _Z29dense_backward_weights_kernelPKfS0_Pfiii,@"STO_CUDA_ENTRY STV_DEFAULT"
_Z29dense_backward_weights_kernelPKfS0_Pfiii:
.text._Z29dense_backward_weights_kernelPKfS0_Pfiii:
[----:B------:R-:W-:Y:S01]  /*0000*/  LDC R1, c[0x0][0x37c] ;  /* 0x0000df00ff017b82 */ /* 0x000fe20000000800 */
[----:B------:R-:W0:Y:S01]  /*0010*/  LDCU UR6, c[0x0][0x398] ;  /* 0x00007300ff0677ac */ /* 0x000e220008000800 */
[----:B------:R-:W1:Y:S06]  /*0020*/  S2R R21, SR_TID.Y ;  /* 0x0000000000157919 */ /* 0x000e6c0000002200 */
[----:B------:R-:W1:Y:S01]  /*0030*/  LDC R23, c[0x0][0x364] ;  /* 0x0000d900ff177b82 */ /* 0x000e620000000800 */
[----:B------:R-:W-:Y:S01]  /*0040*/  IMAD.MOV.U32 R25, RZ, RZ, RZ ;  /* 0x000000ffff197224 */ /* 0x000fe200078e00ff */
[----:B------:R-:W2:Y:S01]  /*0050*/  LDCU.64 UR8, c[0x0][0x358] ;  /* 0x00006b00ff0877ac */ /* 0x000ea20008000a00 */
[----:B------:R-:W3:Y:S05]  /*0060*/  S2R R20, SR_TID.X ;  /* 0x0000000000147919 */ /* 0x000eea0000002100 */
[----:B------:R-:W1:Y:S08]  /*0070*/  S2UR UR4, SR_CTAID.Y ;  /* 0x00000000000479c3 */ /* 0x000e700000002600 */
[----:B------:R-:W3:Y:S01]  /*0080*/  S2UR UR5, SR_CTAID.X ;  /* 0x00000000000579c3 */ /* 0x000ee20000002500 */
[----:B0-----:R-:W-:-:S05]  /*0090*/  IMAD.U32 R16, RZ, RZ, UR6 ;  /* 0x00000006ff107e24 */ /* 0x001fca000f8e00ff */
[----:B------:R-:W-:Y:S02]  /*00a0*/  ISETP.GE.AND P0, PT, R16, 0x1, PT ;  /* 0x000000011000780c */ /* 0x000fe40003f06270 */
[----:B------:R-:W3:Y:S01]  /*00b0*/  LDC R22, c[0x0][0x360] ;  /* 0x0000d800ff167b82 */ /* 0x000ee20000000800 */
[----:B-1----:R-:W-:Y:S02]  /*00c0*/  IMAD R23, R23, UR4, R21 ;  /* 0x0000000417177c24 */ /* 0x002fe4000f8e0215 */
[----:B---3--:R-:W-:-:S08]  /*00d0*/  IMAD R22, R22, UR5, R20 ;  /* 0x0000000516167c24 */ /* 0x008fd0000f8e0214 */
[----:B--2---:R-:W-:Y:S05]  /*00e0*/  @!P0 BRA `(.L_x_23) ;  /* 0x0000000400cc8947 */ /* 0x004fea0003800000 */
[----:B------:R-:W0:Y:S01]  /*00f0*/  S2UR UR6, SR_CgaCtaId ;  /* 0x00000000000679c3 */ /* 0x000e220000008800 */
[----:B------:R-:W1:Y:S01]  /*0100*/  LDCU UR7, c[0x0][0x3a0] ;  /* 0x00007400ff0777ac */ /* 0x000e620008000800 */
[----:B------:R-:W-:Y:S01]  /*0110*/  IADD3 R2, PT, PT, R16, 0x1f, RZ ;  /* 0x0000001f10027810 */ /* 0x000fe20007ffe0ff */
[----:B------:R-:W-:Y:S01]  /*0120*/  IMAD.MOV.U32 R25, RZ, RZ, RZ ;  /* 0x000000ffff197224 */ /* 0x000fe200078e00ff */
[----:B------:R-:W2:Y:S02]  /*0130*/  LDCU UR10, c[0x0][0x39c] ;  /* 0x00007380ff0a77ac */ /* 0x000ea40008000800 */
[----:B------:R-:W-:Y:S02]  /*0140*/  SHF.R.U32.HI R2, RZ, 0x5, R2 ;  /* 0x00000005ff027819 */ /* 0x000fe40000011602 */
[----:B------:R-:W3:Y:S01]  /*0150*/  LDC R0, c[0x0][0x3a0] ;  /* 0x0000e800ff007b82 */ /* 0x000ee20000000800 */
[----:B------:R-:W-:Y:S01]  /*0160*/  UMOV UR4, 0x400 ;  /* 0x0000040000047882 */ /* 0x000fe20000000000 */
[----:B------:R-:W-:Y:S01]  /*0170*/  IADD3 R19, PT, PT, -R2, RZ, RZ ;  /* 0x000000ff02137210 */ /* 0x000fe20007ffe1ff */
[----:B------:R-:W-:-:S05]  /*0180*/  UIADD3 UR5, UPT, UPT, UR4, 0x1000, URZ ;  /* 0x0000100004057890 */ /* 0x000fca000fffe0ff */
[----:B------:R-:W4:Y:S01]  /*0190*/  LDC.64 R4, c[0x0][0x398] ;  /* 0x0000e600ff047b82 */ /* 0x000f220000000a00 */
[----:B-1----:R-:W-:Y:S02]  /*01a0*/  IMAD R17, R20, UR7, R23 ;  /* 0x0000000714117c24 */ /* 0x002fe4000f8e0217 */
[----:B--2---:R-:W-:Y:S01]  /*01b0*/  IMAD R18, R21, UR10, R22 ;  /* 0x0000000a15127c24 */ /* 0x004fe2000f8e0216 */
[----:B0-----:R-:W-:Y:S02]  /*01c0*/  ULEA UR4, UR6, UR4, 0x18 ;  /* 0x0000000406047291 */ /* 0x001fe4000f8ec0ff */
[----:B------:R-:W-:-:S04]  /*01d0*/  ULEA UR5, UR6, UR5, 0x18 ;  /* 0x0000000506057291 */ /* 0x000fc8000f8ec0ff */
[----:B------:R-:W-:Y:S02]  /*01e0*/  LEA R7, R21, UR4, 0x7 ;  /* 0x0000000415077c11 */ /* 0x000fe4000f8e38ff */
[----:B------:R-:W-:-:S03]  /*01f0*/  LEA R3, R20, UR5, 0x2 ;  /* 0x0000000514037c11 */ /* 0x000fc6000f8e10ff */
[----:B------:R-:W-:Y:S01]  /*0200*/  IMAD R6, R20, 0x4, R7 ;  /* 0x0000000414067824 */ /* 0x000fe200078e0207 */
[----:B------:R-:W-:-:S07]  /*0210*/  LEA R2, R21, R3, 0x7 ;  /* 0x0000000315027211 */ /* 0x000fce00078e38ff */
.L_x_24:
[----:B----4-:R-:W-:Y:S02]  /*0220*/  IMAD.MOV.U32 R16, RZ, RZ, R4 ;  /* 0x000000ffff107224 */ /* 0x010fe400078e0004 */
[----:B------:R-:W-:Y:S02]  /*0230*/  HFMA2 R29, -RZ, RZ, 0, 0 ;  /* 0x00000000ff1d7431 */ /* 0x000fe400000001ff */
[----:B------:R-:W-:Y:S01]  /*0240*/  IMAD.MOV.U32 R24, RZ, RZ, RZ ;  /* 0x000000ffff187224 */ /* 0x000fe200078e00ff */
[-C--:B------:R-:W-:Y:S02]  /*0250*/  ISETP.GE.AND P0, PT, R21, R16.reuse, PT ;  /* 0x000000101500720c */ /* 0x080fe40003f06270 */
[----:B------:R-:W-:Y:S02]  /*0260*/  ISETP.GE.AND P1, PT, R20, R16, PT ;  /* 0x000000101400720c */ /* 0x000fe40003f26270 */
[----:B------:R-:W-:Y:S02]  /*0270*/  ISETP.GE.OR P0, PT, R22, R5, P0 ;  /* 0x000000051600720c */ /* 0x000fe40000706670 */
[----:B---3--:R-:W-:-:S11]  /*0280*/  ISETP.GE.OR P1, PT, R23, R0, P1 ;  /* 0x000000001700720c */ /* 0x008fd60000f26670 */
[----:B------:R-:W0:Y:S08]  /*0290*/  @!P0 LDC.64 R10, c[0x0][0x380] ;  /* 0x0000e000ff0a8b82 */ /* 0x000e300000000a00 */
[----:B------:R-:W1:Y:S01]  /*02a0*/  @!P1 LDC.64 R8, c[0x0][0x388] ;  /* 0x0000e200ff089b82 */ /* 0x000e620000000a00 */
[----:B0-----:R-:W-:-:S05]  /*02b0*/  @!P0 IMAD.WIDE R10, R18, 0x4, R10 ;  /* 0x00000004120a8825 */ /* 0x001fca00078e020a */
[----:B------:R-:W2:Y:S01]  /*02c0*/  @!P0 LDG.E R29, desc[UR8][R10.64] ;  /* 0x000000080a1d8981 */ /* 0x000ea2000c1e1900 */
[----:B-1----:R-:W-:-:S05]  /*02d0*/  @!P1 IMAD.WIDE R8, R17, 0x4, R8 ;  /* 0x0000000411089825 */ /* 0x002fca00078e0208 */
        /* <DEDUP_REMOVED lines=8> */
[----:B------:R-:W-:Y:S04]  /*0360*/  LDS.128 R8, [R7+0x10] ;  /* 0x0000100007087984 */ /* 0x000fe80000000c00 */
[----:B------:R-:W-:Y:S01]  /*0370*/  LDS R24, [R3+0x280] ;  /* 0x0002800003187984 */ /* 0x000fe20000000800 */
[----:B0-----:R-:W-:-:S03]  /*0380*/  FFMA R26, R12, R26, R25 ;  /* 0x0000001a0c1a7223 */ /* 0x001fc60000000019 */
[----:B------:R-:W0:Y:S01]  /*0390*/  LDS R12, [R3+0x180] ;  /* 0x00018000030c7984 */ /* 0x000e220000000800 */
[----:B-1----:R-:W-:-:S03]  /*03a0*/  FFMA R26, R28, R13, R26 ;  /* 0x0000000d1c1a7223 */ /* 0x002fc6000000001a */
[----:B------:R-:W1:Y:S01]  /*03b0*/  LDS R13, [R3+0x200] ;  /* 0x00020000030d7984 */ /* 0x000e620000000800 */
[----:B--2---:R-:W-:-:S03]  /*03c0*/  FFMA R27, R27, R14, R26 ;  /* 0x0000000e1b1b7223 */ /* 0x004fc6000000001a */
[----:B------:R-:W2:Y:S01]  /*03d0*/  LDS R25, [R3+0x300] ;  /* 0x0003000003197984 */ /* 0x000ea20000000800 */
[----:B0-----:R-:W-:-:S03]  /*03e0*/  FFMA R15, R12, R15, R27 ;  /* 0x0000000f0c0f7223 */ /* 0x001fc6000000001b */
[----:B------:R-:W-:Y:S01]  /*03f0*/  LDS R27, [R3+0x400] ;  /* 0x00040000031b7984 */ /* 0x000fe20000000800 */
[----:B-1----:R-:W-:-:S03]  /*0400*/  FFMA R13, R8, R13, R15 ;  /* 0x0000000d080d7223 */ /* 0x002fc6000000000f */
[----:B------:R-:W0:Y:S01]  /*0410*/  LDS R8, [R3+0x380] ;  /* 0x0003800003087984 */ /* 0x000e220000000800 */
[----:B------:R-:W-:-:S03]  /*0420*/  FFMA R26, R24, R9, R13 ;  /* 0x00000009181a7223 */ /* 0x000fc6000000000d */
[----:B------:R-:W1:Y:S04]  /*0430*/  LDS.128 R12, [R7+0x20] ;  /* 0x00002000070c7984 */ /* 0x000e680000000c00 */
[----:B------:R-:W3:Y:S01]  /*0440*/  LDS R24, [R3+0x480] ;  /* 0x0004800003187984 */ /* 0x000ee20000000800 */
[----:B--2---:R-:W-:-:S03]  /*0450*/  FFMA R9, R25, R10, R26 ;  /* 0x0000000a19097223 */ /* 0x004fc6000000001a */
[----:B------:R-:W2:Y:S01]  /*0460*/  LDS R25, [R3+0x500] ;  /* 0x0005000003197984 */ /* 0x000ea20000000800 */
[----:B0-----:R-:W-:-:S04]  /*0470*/  FFMA R9, R8, R11, R9 ;  /* 0x0000000b08097223 */ /* 0x001fc80000000009 */
[----:B-1----:R-:W-:Y:S02]  /*0480*/  FFMA R9, R12, R27, R9 ;  /* 0x0000001b0c097223 */ /* 0x002fe40000000009 */
[----:B------:R-:W0:Y:S02]  /*0490*/  LDS R12, [R3+0x580] ;  /* 0x00058000030c7984 */ /* 0x000e240000000800 */
[----:B---3--:R-:W-:Y:S02]  /*04a0*/  FFMA R26, R24, R13, R9 ;  /* 0x0000000d181a7223 */ /* 0x008fe40000000009 */
[----:B------:R-:W-:Y:S04]  /*04b0*/  LDS R27, [R3+0x600] ;  /* 0x00060000031b7984 */ /* 0x000fe80000000800 */
        /* <DEDUP_REMOVED lines=36> */
[----:B------:R-:W1:Y:S01]  /*0700*/  LDS.128 R8, [R7+0x70] ;  /* 0x0000700007087984 */ /* 0x000e620000000c00 */
[----:B--2---:R-:W-:-:S03]  /*0710*/  FFMA R25, R25, R14, R24 ;  /* 0x0000000e19197223 */ /* 0x004fc60000000018 */
[----:B------:R-:W2:Y:S04]  /*0720*/  LDS R27, [R3+0xe80] ;  /* 0x000e8000031b7984 */ /* 0x000ea80000000800 */
[----:B------:R-:W3:Y:S04]  /*0730*/  LDS R24, [R3+0xf00] ;  /* 0x000f000003187984 */ /* 0x000ee80000000800 */
[----:B------:R-:W4:Y:S01]  /*0740*/  LDS R14, [R3+0xf80] ;  /* 0x000f8000030e7984 */ /* 0x000f220000000800 */
[----:B------:R-:W-:Y:S01]  /*0750*/  IADD3 R19, PT, PT, R19, 0x1, RZ ;  /* 0x0000000113137810 */ /* 0x000fe20007ffe0ff */
[----:B------:R-:W-:Y:S03]  /*0760*/  BAR.SYNC.DEFER_BLOCKING 0x0 ;  /* 0x0000000000007b1d */ /* 0x000fe60000010000 */
[----:B------:R-:W-:Y:S01]  /*0770*/  ISETP.NE.AND P0, PT, R19, RZ, PT ;  /* 0x000000ff1300720c */ /* 0x000fe20003f05270 */
[----:B0-----:R-:W-:-:S04]  /*0780*/  FFMA R15, R12, R15, R25 ;  /* 0x0000000f0c0f7223 */ /* 0x001fc80000000019 */
[----:B-1----:R-:W-:-:S04]  /*0790*/  FFMA R8, R8, R13, R15 ;  /* 0x0000000d08087223 */ /* 0x002fc8000000000f */
[----:B--2---:R-:W-:-:S04]  /*07a0*/  FFMA R9, R27, R9, R8 ;  /* 0x000000091b097223 */ /* 0x004fc80000000008 */
[----:B---3--:R-:W-:Y:S01]  /*07b0*/  FFMA R9, R24, R10, R9 ;  /* 0x0000000a18097223 */ /* 0x008fe20000000009 */
[----:B------:R-:W-:Y:S01]  /*07c0*/  VIADD R20, R20, 0x20 ;  /* 0x0000002014147836 */ /* 0x000fe20000000000 */
[----:B------:R-:W-:Y:S01]  /*07d0*/  IADD3 R21, PT, PT, R21, 0x20, RZ ;  /* 0x0000002015157810 */ /* 0x000fe20007ffe0ff */
[----:B------:R-:W-:Y:S02]  /*07e0*/  IMAD R18, R5, 0x20, R18 ;  /* 0x0000002005127824 */ /* 0x000fe400078e0212 */
[----:B----4-:R-:W-:Y:S01]  /*07f0*/  FFMA R25, R14, R11, R9 ;  /* 0x0000000b0e197223 */ /* 0x010fe20000000009 */
[----:B------:R-:W-:Y:S01]  /*0800*/  LEA R17, R0, R17, 0x5 ;  /* 0x0000001100117211 */ /* 0x000fe200078e28ff */
[----:B------:R-:W-:Y:S06]  /*0810*/  @P0 BRA `(.L_x_24) ;  /* 0xfffffff800800947 */ /* 0x000fec000383ffff */
.L_x_23:
[----:B------:R-:W0:Y:S01]  /*0820*/  LDCU UR4, c[0x0][0x3a0] ;  /* 0x00007400ff0477ac */ /* 0x000e220008000800 */
[----:B------:R-:W1:Y:S01]  /*0830*/  LDCU UR5, c[0x0][0x39c] ;  /* 0x00007380ff0577ac */ /* 0x000e620008000800 */
[----:B0-----:R-:W-:-:S04]  /*0840*/  ISETP.GE.AND P0, PT, R23, UR4, PT ;  /* 0x0000000417007c0c */ /* 0x001fc8000bf06270 */
[----:B-1----:R-:W-:-:S13]  /*0850*/  ISETP.GE.OR P0, PT, R22, UR5, P0 ;  /* 0x0000000516007c0c */ /* 0x002fda0008706670 */
[----:B------:R-:W-:Y:S05]  /*0860*/  @P0 EXIT ;  /* 0x000000000000094d */ /* 0x000fea0003800000 */
[----:B------:R-:W-:Y:S01]  /*0870*/  I2FP.F32.S32 R16, R16 ;  /* 0x0000001000107245 */ /* 0x000fe20000201400 */
        /* <DEDUP_REMOVED lines=9> */
[----:B------:R-:W-:Y:S01]  /*0910*/  IMAD.MOV.U32 R3, RZ, RZ, R25 ;  /* 0x000000ffff037224 */ /* 0x000fe200078e0019 */
[----:B------:R-:W-:-:S07]  /*0920*/  MOV R2, 0x940 ;  /* 0x0000094000027802 */ /* 0x000fce0000000f00 */
[----:B------:R-:W-:Y:S05]  /*0930*/  CALL.REL.NOINC `($__internal_1_$__cuda_sm3x_div_rn_noftz_f32_slowpath) ;  /* 0x0000000000207944 */ /* 0x000fea0003c00000 */
[----:B------:R-:W-:-:S07]  /*0940*/  MOV R5, R0 ;  /* 0x0000000000057202 */ /* 0x000fce0000000f00 */
.L_x_26:
[----:B------:R-:W-:Y:S05]  /*0950*/  BSYNC.RECONVERGENT B0 ;  /* 0x0000000000007941 */ /* 0x000fea0003800200 */
.L_x_25:
[----:B------:R-:W0:Y:S01]  /*0960*/  LDC.64 R2, c[0x0][0x390] ;  /* 0x0000e400ff027b82 */ /* 0x000e220000000a00 */
[----:B------:R-:W1:Y:S02]  /*0970*/  LDCU UR4, c[0x0][0x39c] ;  /* 0x00007380ff0477ac */ /* 0x000e640008000800 */
[----:B-1----:R-:W-:-:S04]  /*0980*/  IMAD R23, R23, UR4, R22 ;  /* 0x0000000417177c24 */ /* 0x002fc8000f8e0216 */
[----:B0-----:R-:W-:-:S05]  /*0990*/  IMAD.WIDE R2, R23, 0x4, R2 ;  /* 0x0000000417027825 */ /* 0x001fca00078e0202 */
[----:B------:R-:W-:Y:S01]  /*09a0*/  STG.E desc[UR8][R2.64], R5 ;  /* 0x0000000502007986 */ /* 0x000fe2000c101908 */
[----:B------:R-:W-:Y:S05]  /*09b0*/  EXIT ;  /* 0x000000000000794d */ /* 0x000fea0003800000 */
        .weak           $__internal_1_$__cuda_sm3x_div_rn_noftz_f32_slowpath
        .type           $__internal_1_$__cuda_sm3x_div_rn_noftz_f32_slowpath,@function
        .size           $__internal_1_$__cuda_sm3x_div_rn_noftz_f32_slowpath,(.L_x_43 - $__internal_1_$__cuda_sm3x_div_rn_noftz_f32_slowpath)
$__internal_1_$__cuda_sm3x_div_rn_noftz_f32_slowpath:
[----:B------:R-:W-:Y:S01]  /*09c0*/  SHF.R.U32.HI R4, RZ, 0x17, R16 ;  /* 0x00000017ff047819 */ /* 0x000fe20000011610 */
[----:B------:R-:W-:Y:S01]  /*09d0*/  BSSY.RECONVERGENT B1, `(.L_x_27) ;  /* 0x0000063000017945 */ /* 0x000fe20003800200 */
[----:B------:R-:W-:Y:S02]  /*09e0*/  SHF.R.U32.HI R0, RZ, 0x17, R3 ;  /* 0x00000017ff007819 */ /* 0x000fe40000011603 */
[----:B------:R-:W-:Y:S02]  /*09f0*/  LOP3.LUT R4, R4, 0xff, RZ, 0xc0, !PT ;  /* 0x000000ff04047812 */ /* 0x000fe400078ec0ff */
[----:B------:R-:W-:-:S03]  /*0a00*/  LOP3.LUT R6, R0, 0xff, RZ, 0xc0, !PT ;  /* 0x000000ff00067812 */ /* 0x000fc600078ec0ff */
[----:B------:R-:W-:Y:S01]  /*0a10*/  VIADD R7, R4, 0xffffffff ;  /* 0xffffffff04077836 */ /* 0x000fe20000000000 */
[----:B------:R-:W-:-:S04]  /*0a20*/  IADD3 R8, PT, PT, R6, -0x1, RZ ;  /* 0xffffffff06087810 */ /* 0x000fc80007ffe0ff */
[----:B------:R-:W-:-:S04]  /*0a30*/  ISETP.GT.U32.AND P0, PT, R7, 0xfd, PT ;  /* 0x000000fd0700780c */ /* 0x000fc80003f04070 */
[----:B------:R-:W-:-:S13]  /*0a40*/  ISETP.GT.U32.OR P0, PT, R8, 0xfd, P0 ;  /* 0x000000fd0800780c */ /* 0x000fda0000704470 */
[----:B------:R-:W-:Y:S01]  /*0a50*/  @!P0 IMAD.MOV.U32 R5, RZ, RZ, RZ ;  /* 0x000000ffff058224 */ /* 0x000fe200078e00ff */
        /* <DEDUP_REMOVED lines=20> */
[----:B------:R-:W-:Y:S01]  /*0ba0*/  @P0 IMAD.MOV.U32 R5, RZ, RZ, RZ ;  /* 0x000000ffff050224 */ /* 0x000fe200078e00ff */
[----:B------:R-:W-:Y:S01]  /*0bb0*/  @!P0 MOV R5, 0xffffffc0 ;  /* 0xffffffc000058802 */ /* 0x000fe20000000f00 */
[----:B------:R-:W-:Y:S01]  /*0bc0*/  @!P0 FFMA R3, R3, 1.84467440737095516160e+19, RZ ;  /* 0x5f80000003038823 */ /* 0x000fe200000000ff */
[----:B------:R-:W-:-:S03]  /*0bd0*/  @!P1 FFMA R16, R0, 1.84467440737095516160e+19, RZ ;  /* 0x5f80000000109823 */ /* 0x000fc600000000ff */
[----:B------:R-:W-:-:S07]  /*0be0*/  @!P1 VIADD R5, R5, 0x40 ;  /* 0x0000004005059836 */ /* 0x000fce0000000000 */
.L_x_28:
[----:B------:R-:W-:Y:S01]  /*0bf0*/  LEA R7, R4, 0xc0800000, 0x17 ;  /* 0xc080000004077811 */ /* 0x000fe200078eb8ff */
[----:B------:R-:W-:Y:S01]  /*0c00*/  VIADD R6, R6, 0xffffff81 ;  /* 0xffffff8106067836 */ /* 0x000fe20000000000 */
[----:B------:R-:W-:Y:S02]  /*0c10*/  BSSY.RECONVERGENT B2, `(.L_x_33) ;  /* 0x0000035000027945 */ /* 0x000fe40003800200 */
[----:B------:R-:W-:Y:S01]  /*0c20*/  IADD3 R7, PT, PT, -R7, R16, RZ ;  /* 0x0000001007077210 */ /* 0x000fe20007ffe1ff */
[C---:B------:R-:W-:Y:S01]  /*0c30*/  IMAD R0, R6.reuse, -0x800000, R3 ;  /* 0xff80000006007824 */ /* 0x040fe200078e0203 */
[----:B------:R-:W-:Y:S02]  /*0c40*/  IADD3 R4, PT, PT, R6, 0x7f, -R4 ;  /* 0x0000007f06047810 */ /* 0x000fe40007ffe804 */
[----:B------:R-:W0:Y:S01]  /*0c50*/  MUFU.RCP R8, R7 ;  /* 0x0000000700087308 */ /* 0x000e220000001000 */
[----:B------:R-:W-:Y:S01]  /*0c60*/  FADD.FTZ R9, -R7, -RZ ;  /* 0x800000ff07097221 */ /* 0x000fe20000010100 */
[----:B------:R-:W-:-:S03]  /*0c70*/  IADD3 R4, PT, PT, R4, R5, RZ ;  /* 0x0000000504047210 */ /* 0x000fc60007ffe0ff */
        /* <DEDUP_REMOVED lines=8> */
[----:B------:R-:W-:-:S05]  /*0d00*/  LOP3.LUT R3, R3, 0xff, RZ, 0xc0, !PT ;  /* 0x000000ff03037812 */ /* 0x000fca00078ec0ff */
[----:B------:R-:W-:-:S05]  /*0d10*/  IMAD.IADD R7, R3, 0x1, R4 ;  /* 0x0000000103077824 */ /* 0x000fca00078e0204 */
        /* <DEDUP_REMOVED lines=11> */
[C---:B------:R-:W-:Y:S02]  /*0dd0*/  VIADD R6, R7.reuse, 0x20 ;  /* 0x0000002007067836 */ /* 0x040fe40000000000 */
[CCC-:B------:R-:W-:Y:S01]  /*0de0*/  FFMA.RM R4, R10.reuse, R8.reuse, R11.reuse ;  /* 0x000000080a047223 */ /* 0x1c0fe2000000400b */
[----:B------:R-:W-:Y:S02]  /*0df0*/  ISETP.NE.AND P2, PT, R7, RZ, PT ;  /* 0x000000ff0700720c */ /* 0x000fe40003f45270 */
[----:B------:R-:W-:Y:S01]  /*0e00*/  LOP3.LUT R5, R3, 0x7fffff, RZ, 0xc0, !PT ;  /* 0x007fffff03057812 */ /* 0x000fe200078ec0ff */
[----:B------:R-:W-:Y:S01]  /*0e10*/  FFMA.RP R3, R10, R8, R11 ;  /* 0x000000080a037223 */ /* 0x000fe2000000800b */
[----:B------:R-:W-:Y:S02]  /*0e20*/  ISETP.NE.AND P1, PT, R7, RZ, PT ;  /* 0x000000ff0700720c */ /* 0x000fe40003f25270 */
[----:B------:R-:W-:-:S02]  /*0e30*/  LOP3.LUT R5, R5, 0x800000, RZ, 0xfc, !PT ;  /* 0x0080000005057812 */ /* 0x000fc400078efcff */
[----:B------:R-:W-:Y:S02]  /*0e40*/  IADD3 R7, PT, PT, -R7, RZ, RZ ;  /* 0x000000ff07077210 */ /* 0x000fe40007ffe1ff */
[----:B------:R-:W-:Y:S02]  /*0e50*/  SHF.L.U32 R6, R5, R6, RZ ;  /* 0x0000000605067219 */ /* 0x000fe400000006ff */
[----:B------:R-:W-:Y:S02]  /*0e60*/  FSETP.NEU.FTZ.AND P0, PT, R3, R4, PT ;  /* 0x000000040300720b */ /* 0x000fe40003f1d000 */
[----:B------:R-:W-:Y:S02]  /*0e70*/  SEL R4, R7, RZ, P2 ;  /* 0x000000ff07047207 */ /* 0x000fe40001000000 */
[----:B------:R-:W-:Y:S02]  /*0e80*/  ISETP.NE.AND P1, PT, R6, RZ, P1 ;  /* 0x000000ff0600720c */ /* 0x000fe40000f25270 */
[----:B------:R-:W-:-:S02]  /*0e90*/  SHF.R.U32.HI R4, RZ, R4, R5 ;  /* 0x00000004ff047219 */ /* 0x000fc40000011605 */
[----:B------:R-:W-:Y:S02]  /*0ea0*/  PLOP3.LUT P0, PT, P0, P1, PT, 0xf8, 0x8f ;  /* 0x00000000008f781c */ /* 0x000fe40000703f70 */
[----:B------:R-:W-:Y:S02]  /*0eb0*/  SHF.R.U32.HI R6, RZ, 0x1, R4 ;  /* 0x00000001ff067819 */ /* 0x000fe40000011604 */
[----:B------:R-:W-:-:S04]  /*0ec0*/  SEL R3, RZ, 0x1, !P0 ;  /* 0x00000001ff037807 */ /* 0x000fc80004000000 */
[----:B------:R-:W-:-:S04]  /*0ed0*/  LOP3.LUT R3, R3, 0x1, R6, 0xf8, !PT ;  /* 0x0000000103037812 */ /* 0x000fc800078ef806 */
[----:B------:R-:W-:-:S05]  /*0ee0*/  LOP3.LUT R3, R3, R4, RZ, 0xc0, !PT ;  /* 0x0000000403037212 */ /* 0x000fca00078ec0ff */
[----:B------:R-:W-:-:S05]  /*0ef0*/  IMAD.IADD R3, R6, 0x1, R3 ;  /* 0x0000000106037824 */ /* 0x000fca00078e0203 */
[----:B------:R-:W-:Y:S01]  /*0f00*/  LOP3.LUT R0, R3, R0, RZ, 0xfc, !PT ;  /* 0x0000000003007212 */ /* 0x000fe200078efcff */
[----:B------:R-:W-:Y:S06]  /*0f10*/  BRA `(.L_x_36) ;  /* 0x0000000000107947 */ /* 0x000fec0003800000 */
.L_x_35:
[----:B------:R-:W-:-:S04]  /*0f20*/  LOP3.LUT R0, R0, 0x80000000, RZ, 0xc0, !PT ;  /* 0x8000000000007812 */ /* 0x000fc800078ec0ff */
[----:B------:R-:W-:Y:S01]  /*0f30*/  LOP3.LUT R0, R0, 0x7f800000, RZ, 0xfc, !PT ;  /* 0x7f80000000007812 */ /* 0x000fe200078efcff */
[----:B------:R-:W-:Y:S06]  /*0f40*/  BRA `(.L_x_36) ;  /* 0x0000000000047947 */ /* 0x000fec0003800000 */
.L_x_34:
[----:B------:R-:W-:-:S07]  /*0f50*/  LEA R0, R4, R0, 0x17 ;  /* 0x0000000004007211 */ /* 0x000fce00078eb8ff */
.L_x_36:
[----:B------:R-:W-:Y:S05]  /*0f60*/  BSYNC.RECONVERGENT B2 ;  /* 0x0000000000027941 */ /* 0x000fea0003800200 */
.L_x_33:
[----:B------:R-:W-:Y:S05]  /*0f70*/  BRA `(.L_x_37) ;  /* 0x0000000000207947 */ /* 0x000fea0003800000 */
.L_x_32:
[----:B------:R-:W-:-:S04]  /*0f80*/  LOP3.LUT R0, R16, 0x80000000, R3, 0x48, !PT ;  /* 0x8000000010007812 */ /* 0x000fc800078e4803 */
[----:B------:R-:W-:Y:S01]  /*0f90*/  LOP3.LUT R0, R0, 0x7f800000, RZ, 0xfc, !PT ;  /* 0x7f80000000007812 */ /* 0x000fe200078efcff */
[----:B------:R-:W-:Y:S06]  /*0fa0*/  BRA `(.L_x_37) ;  /* 0x0000000000147947 */ /* 0x000fec0003800000 */
.L_x_31:
[----:B------:R-:W-:Y:S01]  /*0fb0*/  LOP3.LUT R0, R16, 0x80000000, R3, 0x48, !PT ;  /* 0x8000000010007812 */ /* 0x000fe200078e4803 */
[----:B------:R-:W-:Y:S06]  /*0fc0*/  BRA `(.L_x_37) ;  /* 0x00000000000c7947 */ /* 0x000fec0003800000 */
.L_x_30:
[----:B------:R-:W0:Y:S01]  /*0fd0*/  MUFU.RSQ R0, -QNAN ;  /* 0xffc0000000007908 */ /* 0x000e220000001400 */
[----:B------:R-:W-:Y:S05]  /*0fe0*/  BRA `(.L_x_37) ;  /* 0x0000000000047947 */ /* 0x000fea0003800000 */
.L_x_29:
[----:B------:R-:W-:-:S07]  /*0ff0*/  FADD.FTZ R0, R3, R0 ;  /* 0x0000000003007221 */ /* 0x000fce0000010000 */
.L_x_37:
[----:B------:R-:W-:Y:S05]  /*1000*/  BSYNC.RECONVERGENT B1 ;  /* 0x0000000000017941 */ /* 0x000fea0003800200 */
.L_x_27:
[----:B------:R-:W-:-:S04]  /*1010*/  HFMA2 R3, -RZ, RZ, 0, 0 ;  /* 0x00000000ff037431 */ /* 0x000fc800000001ff */
[----:B0-----:R-:W-:Y:S05]  /*1020*/  RET.REL.NODEC R2 `(_Z29dense_backward_weights_kernelPKfS0_Pfiii) ;  /* 0xffffffec02f47950 */ /* 0x001fea0003c3ffff */
.L_x_38:
        /* <DEDUP_REMOVED lines=13> */
.L_x_43:


//--------------------- .text._Z20dense_forward_kernelPKfS0_S0_Pfiii --------------------------
	.section	.text._Z20dense_forward_kernelPKfS0_S0_Pfiii,"ax",@progbits
	.align	128
        .global         _Z20dense_forward_kernelPKfS0_S0_Pfiii
        .type           _Z20dense_forward_kernelPKfS0_S0_Pfiii,@function
        .size           _Z20dense_forward_kernelPKfS0_S0_Pfiii,(.L_x_47 - _Z20dense_forward_kernelPKfS0_S0_Pfiii)
        .other          _Z20dense_forward_kernelPKfS0_S0_Pfiii,@"STO_CUDA_ENTRY STV_DEFAULT"
_Z20dense_forward_kernelPKfS0_S0_Pfiii:
.text._Z20dense_forward_kernelPKfS0_S0_Pfiii:
[----:B------:R-:W-:Y:S01]  /*0000*/  LDC R1, c[0x0][0x37c] ;  /* 0x0000df00ff017b82 */ /* 0x000fe20000000800 */
[----:B------:R-:W0:Y:S01]  /*0010*/  S2R R17, SR_TID.Y ;  /* 0x0000000000117919 */ /* 0x000e220000002200 */
[----:B------:R-:W1:Y:S06]  /*0020*/  LDCU UR10, c[0x0][0x3a4] ;  /* 0x00007480ff0a77ac */ /* 0x000e6c0008000800 */
[----:B------:R-:W0:Y:S01]  /*0030*/  LDC R19, c[0x0][0x364] ;  /* 0x0000d900ff137b82 */ /* 0x000e220000000800 */
[----:B------:R-:W-:Y:S01]  /*0040*/  HFMA2 R23, -RZ, RZ, 0, 0 ;  /* 0x00000000ff177431 */ /* 0x000fe200000001ff */
[----:B------:R-:W2:Y:S01]  /*0050*/  S2R R16, SR_TID.X ;  /* 0x0000000000107919 */ /* 0x000ea20000002100 */
[----:B------:R-:W3:Y:S01]  /*0060*/  LDCU UR14, c[0x0][0x3a8] ;  /* 0x00007500ff0e77ac */ /* 0x000ee20008000800 */
[----:B------:R-:W4:Y:S04]  /*0070*/  LDCU.64 UR8, c[0x0][0x358] ;  /* 0x00006b00ff0877ac */ /* 0x000f280008000a00 */
[----:B------:R-:W0:Y:S08]  /*0080*/  S2UR UR4, SR_CTAID.Y ;  /* 0x00000000000479c3 */ /* 0x000e300000002600 */
[----:B------:R-:W2:Y:S01]  /*0090*/  S2UR UR5, SR_CTAID.X ;  /* 0x00000000000579c3 */ /* 0x000ea20000002500 */
[----:B-1----:R-:W-:-:S07]  /*00a0*/  UISETP.GE.AND UP0, UPT, UR10, 0x1, UPT ;  /* 0x000000010a00788c */ /* 0x002fce000bf06270 */
[----:B------:R-:W2:Y:S01]  /*00b0*/  LDC R18, c[0x0][0x360] ;  /* 0x0000d800ff127b82 */ /* 0x000ea20000000800 */
[----:B0-----:R-:W-:Y:S02]  /*00c0*/  IMAD R19, R19, UR4, R17 ;  /* 0x0000000413137c24 */ /* 0x001fe4000f8e0211 */
[----:B--2---:R-:W-:Y:S01]  /*00d0*/  IMAD R18, R18, UR5, R16 ;  /* 0x0000000512127c24 */ /* 0x004fe2000f8e0210 */
[----:B---34-:R-:W-:Y:S06]  /*00e0*/  BRA.U !UP0, `(.L_x_39) ;  /* 0x0000000508c47547 */ /* 0x018fec000b800000 */
        /* <DEDUP_REMOVED lines=9> */
[----:B------:R-:W3:Y:S04]  /*0180*/  LDCU.64 UR12, c[0x0][0x3a0] ;  /* 0x00007400ff0c77ac */ /* 0x000ee80008000a00 */
[----:B------:R-:W4:Y:S01]  /*0190*/  LDC.64 R20, c[0x0][0x380] ;  /* 0x0000e000ff147b82 */ /* 0x000f220000000a00 */
[----:B------:R-:W-:Y:S01]  /*01a0*/  UIADD3 UR4, UPT, UPT, -UR4, URZ, URZ ;  /* 0x000000ff04047290 */ /* 0x000fe2000fffe1ff */
[----:B-1----:R-:W-:Y:S01]  /*01b0*/  IMAD R7, R17, UR11, R18 ;  /* 0x0000000b11077c24 */ /* 0x002fe2000f8e0212 */
[----:B0-----:R-:W-:-:S02]  /*01c0*/  ULEA UR5, UR7, UR5, 0x18 ;  /* 0x0000000507057291 */ /* 0x001fc4000f8ec0ff */
[----:B------:R-:W-:-:S04]  /*01d0*/  ULEA UR6, UR7, UR6, 0x18 ;  /* 0x0000000607067291 */ /* 0x000fc8000f8ec0ff */
[C---:B------:R-:W-:Y:S02]  /*01e0*/  LEA R5, R17.reuse, UR5, 0x7 ;  /* 0x0000000511057c11 */ /* 0x040fe4000f8e38ff */
[C---:B------:R-:W-:Y:S02]  /*01f0*/  LEA R2, R16.reuse, UR6, 0x2 ;  /* 0x0000000610027c11 */ /* 0x040fe4000f8e10ff */
[----:B------:R-:W-:Y:S02]  /*0200*/  LEA R4, R16, R5, 0x2 ;  /* 0x0000000510047211 */ /* 0x000fe400078e10ff */
[----:B---3--:R-:W-:-:S07]  /*0210*/  LEA R3, R17, R2, 0x7 ;  /* 0x0000000211037211 */ /* 0x008fce00078e38ff */
.L_x_40:
        /* <DEDUP_REMOVED lines=94> */
.L_x_39:
[----:B------:R-:W0:Y:S01]  /*0800*/  LDCU UR4, c[0x0][0x3a0] ;  /* 0x00007400ff0477ac */ /* 0x000e220008000800 */
[----:B------:R-:W-:-:S04]  /*0810*/  ISETP.GE.AND P0, PT, R18, UR14, PT ;  /* 0x0000000e12007c0c */ /* 0x000fc8000bf06270 */
[----:B0-----:R-:W-:-:S13]  /*0820*/  ISETP.GE.OR P0, PT, R19, UR4, P0 ;  /* 0x0000000413007c0c */ /* 0x001fda0008706670 */
[----:B------:R-:W-:Y:S05]  /*0830*/  @P0 EXIT ;  /* 0x000000000000094d */ /* 0x000fea0003800000 */
[----:B------:R-:W0:Y:S08]  /*0840*/  LDC.64 R2, c[0x0][0x390] ;  /* 0x0000e400ff027b82 */ /* 0x000e300000000a00 */
[----:B------:R-:W1:Y:S01]  /*0850*/  LDC.64 R4, c[0x0][0x398] ;  /* 0x0000e600ff047b82 */ /* 0x000e620000000a00 */
[----:B0-----:R-:W-:-:S06]  /*0860*/  IMAD.WIDE R2, R18, 0x4, R2 ;  /* 0x0000000412027825 */ /* 0x001fcc00078e0202 */
[----:B------:R-:W2:Y:S01]  /*0870*/  LDG.E R2, desc[UR8][R2.64] ;  /* 0x0000000802027981 */ /* 0x000ea2000c1e1900 */
[----:B------:R-:W-:-:S04]  /*0880*/  IMAD R19, R19, UR14, R18 ;  /* 0x0000000e13137c24 */ /* 0x000fc8000f8e0212 */
[----:B-1----:R-:W-:-:S04]  /*0890*/  IMAD.WIDE R4, R19, 0x4, R4 ;  /* 0x0000000413047825 */ /* 0x002fc800078e0204 */
[----:B--2---:R-:W-:-:S05]  /*08a0*/  FADD R23, R2, R23 ;  /* 0x0000001702177221 */ /* 0x004fca0000000000 */
[----:B------:R-:W-:Y:S01]  /*08b0*/  STG.E desc[UR8][R4.64], R23 ;  /* 0x0000001704007986 */ /* 0x000fe2000c101908 */
[----:B------:R-:W-:Y:S05]  /*08c0*/  EXIT ;  /* 0x000000000000794d */ /* 0x000fea0003800000 */
.L_x_41:
        /* <DEDUP_REMOVED lines=11> */
.L_x_47:


//--------------------- .nv.shared.reserved.0     --------------------------
	.section	.nv.shared.reserved.0,"aw",@nobits
	.weak		__nv_reservedSMEM_offset_0_alias
	.size		__nv_reservedSMEM_offset_0_alias, 0, 64
	.other		__nv_reservedSMEM_offset_0_alias,@"STO_CUDA_RESERVED_SHARED STV_DEFAULT"
__nv_reservedSMEM_offset_0_alias:
	.zero		0
	.zero		64


//--------------------- .nv.shared._Z27dense_backward_input_kernelPKfS0_Pfiii --------------------------
	.section	.nv.shared._Z27dense_backward_input_kernelPKfS0_Pfiii,"aw",@nobits
	.sectionflags	@""
	.align	4
.nv.shared._Z27dense_backward_input_kernelPKfS0_Pfiii:
	.zero		9216


//--------------------- .nv.shared._Z29dense_backward_weights_kernelPKfS0_Pfiii --------------------------
	.section	.nv.shared._Z29dense_backward_weights_kernelPKfS0_Pfiii,"aw",@nobits
	.sectionflags	@""
	.align	4
.nv.shared._Z29dense_backward_weights_kernelPKfS0_Pfiii:
	.zero		9216


//--------------------- .nv.shared._Z20dense_forward_kernelPKfS0_S0_Pfiii --------------------------
	.section	.nv.shared._Z20dense_forward_kernelPKfS0_S0_Pfiii,"aw",@nobits
	.sectionflags	@""
	.align	4
.nv.shared._Z20dense_forward_kernelPKfS0_S0_Pfiii:
	.zero		9216


//--------------------- .nv.constant0._Z28dense_backward_biases_kernelPKfPfii --------------------------
	.section	.nv.constant0._Z28dense_backward_biases_kernelPKfPfii,"a",@progbits
	.sectionflags	@""
	.align	4
.nv.constant0._Z28dense_backward_biases_kernelPKfPfii:
	.zero		920


//--------------------- .nv.constant0._Z27dense_backward_input_kernelPKfS0_Pfiii --------------------------
	.section	.nv.constant0._Z27dense_backward_input_kernelPKfS0_Pfiii,"a",@progbits
	.sectionflags	@""
	.align	4
.nv.constant0._Z27dense_backward_input_kernelPKfS0_Pfiii:
	.zero		932


//--------------------- .nv.constant0._Z29dense_backward_weights_kernelPKfS0_Pfiii --------------------------
	.section	.nv.constant0._Z29dense_backward_weights_kernelPKfS0_Pfiii,"a",@progbits
	.sectionflags	@""
	.align	4
.nv.constant0._Z29dense_backward_weights_kernelPKfS0_Pfiii:
	.zero		932


//--------------------- .nv.constant0._Z20dense_forward_kernelPKfS0_S0_Pfiii --------------------------
	.section	.nv.constant0._Z20dense_forward_kernelPKfS0_S0_Pfiii,"a",@progbits
	.sectionflags	@""
	.align	4
.nv.constant0._Z20dense_forward_kernelPKfS0_S0_Pfiii:
	.zero		940


//--------------------- SYMBOLS --------------------------

	.type		.nv.reservedSmem.offset0,@object
	.size		.nv.reservedSmem.offset0,0x4
	.type		.nv.reservedSmem.cap,@object
	.size		.nv.reservedSmem.cap,0x4
